//
// Generated by NVIDIA NVVM Compiler
//
// Compiler Build ID: CL-36424714
// Cuda compilation tools, release 13.0, V13.0.88
// Based on NVVM 20.0.0
//

.version 9.0
.target sm_100
.address_size 64

	// .globl	_Z13finalPositionjP17curandStateXORWOWP5Point8Boundary3RNGi
.global .align 4 .b8 precalc_xorwow_matrix[102400];
.global .align 4 .b8 precalc_xorwow_offset_matrix[102400];
.global .align 4 .b8 mrg32k3aM1[2304];
.global .align 4 .b8 mrg32k3aM2[2304];
.global .align 4 .b8 mrg32k3aM1SubSeq[2016];
.global .align 4 .b8 mrg32k3aM2SubSeq[2016];
.global .align 4 .b8 mrg32k3aM1Seq[2304];
.global .align 4 .b8 mrg32k3aM2Seq[2304];
.const .align 8 .b8 __cr_lgamma_table[72];
.global .align 4 .b8 __cudart_i2opi_f[24] = {65, 144, 67, 60, 153, 149, 98, 219, 192, 221, 52, 245, 209, 87, 39, 252, 41, 21, 68, 78, 110, 131, 249, 162};

.visible .entry _Z13finalPositionjP17curandStateXORWOWP5Point8Boundary3RNGi(
	.param .u32 _Z13finalPositionjP17curandStateXORWOWP5Point8Boundary3RNGi_param_0,
	.param .u64 .ptr .align 1 _Z13finalPositionjP17curandStateXORWOWP5Point8Boundary3RNGi_param_1,
	.param .u64 .ptr .align 1 _Z13finalPositionjP17curandStateXORWOWP5Point8Boundary3RNGi_param_2,
	.param .align 4 .b8 _Z13finalPositionjP17curandStateXORWOWP5Point8Boundary3RNGi_param_3[16],
	.param .align 1 .b8 _Z13finalPositionjP17curandStateXORWOWP5Point8Boundary3RNGi_param_4[1],
	.param .u32 _Z13finalPositionjP17curandStateXORWOWP5Point8Boundary3RNGi_param_5
)
{
	.local .align 4 .b8 	__local_depot0[28];
	.reg .b64 	%SP;
	.reg .b64 	%SPL;
	.reg .pred 	%p<97>;
	.reg .b32 	%r<676>;
	.reg .b32 	%f<396>;
	.reg .b64 	%rd<112>;
	.reg .b64 	%fd<19>;

	mov.u64 	%SPL, __local_depot0;
	ld.param.f32 	%f59, [_Z13finalPositionjP17curandStateXORWOWP5Point8Boundary3RNGi_param_3+12];
	ld.param.f32 	%f58, [_Z13finalPositionjP17curandStateXORWOWP5Point8Boundary3RNGi_param_3+8];
	ld.param.f32 	%f57, [_Z13finalPositionjP17curandStateXORWOWP5Point8Boundary3RNGi_param_3+4];
	ld.param.f32 	%f56, [_Z13finalPositionjP17curandStateXORWOWP5Point8Boundary3RNGi_param_3];
	ld.param.u32 	%r249, [_Z13finalPositionjP17curandStateXORWOWP5Point8Boundary3RNGi_param_0];
	ld.param.u64 	%rd32, [_Z13finalPositionjP17curandStateXORWOWP5Point8Boundary3RNGi_param_1];
	ld.param.u32 	%r250, [_Z13finalPositionjP17curandStateXORWOWP5Point8Boundary3RNGi_param_5];
	add.u64 	%rd1, %SPL, 0;
	add.u64 	%rd2, %SPL, 0;
	add.u64 	%rd3, %SPL, 0;
	add.u64 	%rd4, %SPL, 0;
	add.u64 	%rd5, %SPL, 0;
	mov.u32 	%r251, %ctaid.x;
	mov.u32 	%r252, %ntid.x;
	mov.u32 	%r253, %tid.x;
	mad.lo.s32 	%r1, %r251, %r252, %r253;
	setp.ge.s32 	%p1, %r1, %r250;
	@%p1 bra 	$L__BB0_102;
	cvta.to.global.u64 	%rd39, %rd32;
	cvt.s64.s32 	%rd6, %r1;
	mul.wide.s32 	%rd40, %r1, 48;
	add.s64 	%rd7, %rd39, %rd40;
	xor.b32  	%r254, %r249, -1429050551;
	mul.lo.s32 	%r255, %r254, 1099087573;
	add.s32 	%r256, %r255, -638133224;
	add.s32 	%r257, %r255, 123456789;
	st.global.v2.u32 	[%rd7], {%r256, %r257};
	xor.b32  	%r258, %r255, 362436069;
	mov.b32 	%r259, -123459836;
	st.global.v2.u32 	[%rd7+8], {%r258, %r259};
	add.s32 	%r260, %r255, 5783321;
	mov.b32 	%r261, -589760388;
	st.global.v2.u32 	[%rd7+16], {%r261, %r260};
	setp.eq.s32 	%p2, %r1, 0;
	@%p2 bra 	$L__BB0_43;
	mov.b32 	%r562, 0;
	mov.u64 	%rd42, precalc_xorwow_matrix;
	mov.u64 	%rd104, %rd6;
$L__BB0_3:
	and.b64  	%rd9, %rd104, 3;
	setp.eq.s64 	%p3, %rd9, 0;
	@%p3 bra 	$L__BB0_42;
	mul.wide.u32 	%rd41, %r562, 3200;
	add.s64 	%rd10, %rd42, %rd41;
	cvt.u32.u64 	%r3, %rd9;
	mov.b32 	%r563, 0;
$L__BB0_5:
	mov.b32 	%r576, 0;
	mov.u32 	%r577, %r576;
	mov.u32 	%r578, %r576;
	mov.u32 	%r579, %r576;
	mov.u32 	%r580, %r576;
	mov.u32 	%r569, %r576;
$L__BB0_6:
	mul.wide.u32 	%rd43, %r569, 4;
	add.s64 	%rd44, %rd7, %rd43;
	ld.global.u32 	%r11, [%rd44+4];
	shl.b32 	%r12, %r569, 5;
	mov.b32 	%r575, 0;
$L__BB0_7:
	.pragma "nounroll";
	shr.u32 	%r266, %r11, %r575;
	and.b32  	%r267, %r266, 1;
	setp.eq.b32 	%p4, %r267, 1;
	not.pred 	%p5, %p4;
	add.s32 	%r268, %r12, %r575;
	mul.lo.s32 	%r269, %r268, 5;
	mul.wide.u32 	%rd45, %r269, 4;
	add.s64 	%rd11, %rd10, %rd45;
	@%p5 bra 	$L__BB0_9;
	ld.global.u32 	%r270, [%rd11];
	xor.b32  	%r580, %r580, %r270;
	ld.global.u32 	%r271, [%rd11+4];
	xor.b32  	%r579, %r579, %r271;
	ld.global.u32 	%r272, [%rd11+8];
	xor.b32  	%r578, %r578, %r272;
	ld.global.u32 	%r273, [%rd11+12];
	xor.b32  	%r577, %r577, %r273;
	ld.global.u32 	%r274, [%rd11+16];
	xor.b32  	%r576, %r576, %r274;
$L__BB0_9:
	and.b32  	%r276, %r266, 2;
	setp.eq.s32 	%p6, %r276, 0;
	@%p6 bra 	$L__BB0_11;
	ld.global.u32 	%r277, [%rd11+20];
	xor.b32  	%r580, %r580, %r277;
	ld.global.u32 	%r278, [%rd11+24];
	xor.b32  	%r579, %r579, %r278;
	ld.global.u32 	%r279, [%rd11+28];
	xor.b32  	%r578, %r578, %r279;
	ld.global.u32 	%r280, [%rd11+32];
	xor.b32  	%r577, %r577, %r280;
	ld.global.u32 	%r281, [%rd11+36];
	xor.b32  	%r576, %r576, %r281;
$L__BB0_11:
	and.b32  	%r283, %r266, 4;
	setp.eq.s32 	%p7, %r283, 0;
	@%p7 bra 	$L__BB0_13;
	ld.global.u32 	%r284, [%rd11+40];
	xor.b32  	%r580, %r580, %r284;
	ld.global.u32 	%r285, [%rd11+44];
	xor.b32  	%r579, %r579, %r285;
	ld.global.u32 	%r286, [%rd11+48];
	xor.b32  	%r578, %r578, %r286;
	ld.global.u32 	%r287, [%rd11+52];
	xor.b32  	%r577, %r577, %r287;
	ld.global.u32 	%r288, [%rd11+56];
	xor.b32  	%r576, %r576, %r288;
$L__BB0_13:
	and.b32  	%r290, %r266, 8;
	setp.eq.s32 	%p8, %r290, 0;
	@%p8 bra 	$L__BB0_15;
	ld.global.u32 	%r291, [%rd11+60];
	xor.b32  	%r580, %r580, %r291;
	ld.global.u32 	%r292, [%rd11+64];
	xor.b32  	%r579, %r579, %r292;
	ld.global.u32 	%r293, [%rd11+68];
	xor.b32  	%r578, %r578, %r293;
	ld.global.u32 	%r294, [%rd11+72];
	xor.b32  	%r577, %r577, %r294;
	ld.global.u32 	%r295, [%rd11+76];
	xor.b32  	%r576, %r576, %r295;
$L__BB0_15:
	and.b32  	%r297, %r266, 16;
	setp.eq.s32 	%p9, %r297, 0;
	@%p9 bra 	$L__BB0_17;
	ld.global.u32 	%r298, [%rd11+80];
	xor.b32  	%r580, %r580, %r298;
	ld.global.u32 	%r299, [%rd11+84];
	xor.b32  	%r579, %r579, %r299;
	ld.global.u32 	%r300, [%rd11+88];
	xor.b32  	%r578, %r578, %r300;
	ld.global.u32 	%r301, [%rd11+92];
	xor.b32  	%r577, %r577, %r301;
	ld.global.u32 	%r302, [%rd11+96];
	xor.b32  	%r576, %r576, %r302;
$L__BB0_17:
	and.b32  	%r304, %r266, 32;
	setp.eq.s32 	%p10, %r304, 0;
	@%p10 bra 	$L__BB0_19;
	ld.global.u32 	%r305, [%rd11+100];
	xor.b32  	%r580, %r580, %r305;
	ld.global.u32 	%r306, [%rd11+104];
	xor.b32  	%r579, %r579, %r306;
	ld.global.u32 	%r307, [%rd11+108];
	xor.b32  	%r578, %r578, %r307;
	ld.global.u32 	%r308, [%rd11+112];
	xor.b32  	%r577, %r577, %r308;
	ld.global.u32 	%r309, [%rd11+116];
	xor.b32  	%r576, %r576, %r309;
$L__BB0_19:
	and.b32  	%r311, %r266, 64;
	setp.eq.s32 	%p11, %r311, 0;
	@%p11 bra 	$L__BB0_21;
	ld.global.u32 	%r312, [%rd11+120];
	xor.b32  	%r580, %r580, %r312;
	ld.global.u32 	%r313, [%rd11+124];
	xor.b32  	%r579, %r579, %r313;
	ld.global.u32 	%r314, [%rd11+128];
	xor.b32  	%r578, %r578, %r314;
	ld.global.u32 	%r315, [%rd11+132];
	xor.b32  	%r577, %r577, %r315;
	ld.global.u32 	%r316, [%rd11+136];
	xor.b32  	%r576, %r576, %r316;
$L__BB0_21:
	and.b32  	%r318, %r266, 128;
	setp.eq.s32 	%p12, %r318, 0;
	@%p12 bra 	$L__BB0_23;
	ld.global.u32 	%r319, [%rd11+140];
	xor.b32  	%r580, %r580, %r319;
	ld.global.u32 	%r320, [%rd11+144];
	xor.b32  	%r579, %r579, %r320;
	ld.global.u32 	%r321, [%rd11+148];
	xor.b32  	%r578, %r578, %r321;
	ld.global.u32 	%r322, [%rd11+152];
	xor.b32  	%r577, %r577, %r322;
	ld.global.u32 	%r323, [%rd11+156];
	xor.b32  	%r576, %r576, %r323;
$L__BB0_23:
	and.b32  	%r325, %r266, 256;
	setp.eq.s32 	%p13, %r325, 0;
	@%p13 bra 	$L__BB0_25;
	ld.global.u32 	%r326, [%rd11+160];
	xor.b32  	%r580, %r580, %r326;
	ld.global.u32 	%r327, [%rd11+164];
	xor.b32  	%r579, %r579, %r327;
	ld.global.u32 	%r328, [%rd11+168];
	xor.b32  	%r578, %r578, %r328;
	ld.global.u32 	%r329, [%rd11+172];
	xor.b32  	%r577, %r577, %r329;
	ld.global.u32 	%r330, [%rd11+176];
	xor.b32  	%r576, %r576, %r330;
$L__BB0_25:
	and.b32  	%r332, %r266, 512;
	setp.eq.s32 	%p14, %r332, 0;
	@%p14 bra 	$L__BB0_27;
	ld.global.u32 	%r333, [%rd11+180];
	xor.b32  	%r580, %r580, %r333;
	ld.global.u32 	%r334, [%rd11+184];
	xor.b32  	%r579, %r579, %r334;
	ld.global.u32 	%r335, [%rd11+188];
	xor.b32  	%r578, %r578, %r335;
	ld.global.u32 	%r336, [%rd11+192];
	xor.b32  	%r577, %r577, %r336;
	ld.global.u32 	%r337, [%rd11+196];
	xor.b32  	%r576, %r576, %r337;
$L__BB0_27:
	and.b32  	%r339, %r266, 1024;
	setp.eq.s32 	%p15, %r339, 0;
	@%p15 bra 	$L__BB0_29;
	ld.global.u32 	%r340, [%rd11+200];
	xor.b32  	%r580, %r580, %r340;
	ld.global.u32 	%r341, [%rd11+204];
	xor.b32  	%r579, %r579, %r341;
	ld.global.u32 	%r342, [%rd11+208];
	xor.b32  	%r578, %r578, %r342;
	ld.global.u32 	%r343, [%rd11+212];
	xor.b32  	%r577, %r577, %r343;
	ld.global.u32 	%r344, [%rd11+216];
	xor.b32  	%r576, %r576, %r344;
$L__BB0_29:
	and.b32  	%r346, %r266, 2048;
	setp.eq.s32 	%p16, %r346, 0;
	@%p16 bra 	$L__BB0_31;
	ld.global.u32 	%r347, [%rd11+220];
	xor.b32  	%r580, %r580, %r347;
	ld.global.u32 	%r348, [%rd11+224];
	xor.b32  	%r579, %r579, %r348;
	ld.global.u32 	%r349, [%rd11+228];
	xor.b32  	%r578, %r578, %r349;
	ld.global.u32 	%r350, [%rd11+232];
	xor.b32  	%r577, %r577, %r350;
	ld.global.u32 	%r351, [%rd11+236];
	xor.b32  	%r576, %r576, %r351;
$L__BB0_31:
	and.b32  	%r353, %r266, 4096;
	setp.eq.s32 	%p17, %r353, 0;
	@%p17 bra 	$L__BB0_33;
	ld.global.u32 	%r354, [%rd11+240];
	xor.b32  	%r580, %r580, %r354;
	ld.global.u32 	%r355, [%rd11+244];
	xor.b32  	%r579, %r579, %r355;
	ld.global.u32 	%r356, [%rd11+248];
	xor.b32  	%r578, %r578, %r356;
	ld.global.u32 	%r357, [%rd11+252];
	xor.b32  	%r577, %r577, %r357;
	ld.global.u32 	%r358, [%rd11+256];
	xor.b32  	%r576, %r576, %r358;
$L__BB0_33:
	and.b32  	%r360, %r266, 8192;
	setp.eq.s32 	%p18, %r360, 0;
	@%p18 bra 	$L__BB0_35;
	ld.global.u32 	%r361, [%rd11+260];
	xor.b32  	%r580, %r580, %r361;
	ld.global.u32 	%r362, [%rd11+264];
	xor.b32  	%r579, %r579, %r362;
	ld.global.u32 	%r363, [%rd11+268];
	xor.b32  	%r578, %r578, %r363;
	ld.global.u32 	%r364, [%rd11+272];
	xor.b32  	%r577, %r577, %r364;
	ld.global.u32 	%r365, [%rd11+276];
	xor.b32  	%r576, %r576, %r365;
$L__BB0_35:
	and.b32  	%r367, %r266, 16384;
	setp.eq.s32 	%p19, %r367, 0;
	@%p19 bra 	$L__BB0_37;
	ld.global.u32 	%r368, [%rd11+280];
	xor.b32  	%r580, %r580, %r368;
	ld.global.u32 	%r369, [%rd11+284];
	xor.b32  	%r579, %r579, %r369;
	ld.global.u32 	%r370, [%rd11+288];
	xor.b32  	%r578, %r578, %r370;
	ld.global.u32 	%r371, [%rd11+292];
	xor.b32  	%r577, %r577, %r371;
	ld.global.u32 	%r372, [%rd11+296];
	xor.b32  	%r576, %r576, %r372;
$L__BB0_37:
	and.b32  	%r374, %r266, 32768;
	setp.eq.s32 	%p20, %r374, 0;
	@%p20 bra 	$L__BB0_39;
	ld.global.u32 	%r375, [%rd11+300];
	xor.b32  	%r580, %r580, %r375;
	ld.global.u32 	%r376, [%rd11+304];
	xor.b32  	%r579, %r579, %r376;
	ld.global.u32 	%r377, [%rd11+308];
	xor.b32  	%r578, %r578, %r377;
	ld.global.u32 	%r378, [%rd11+312];
	xor.b32  	%r577, %r577, %r378;
	ld.global.u32 	%r379, [%rd11+316];
	xor.b32  	%r576, %r576, %r379;
$L__BB0_39:
	add.s32 	%r575, %r575, 16;
	setp.ne.s32 	%p21, %r575, 32;
	@%p21 bra 	$L__BB0_7;
	mad.lo.s32 	%r380, %r569, -31, %r12;
	add.s32 	%r569, %r380, 1;
	setp.ne.s32 	%p22, %r569, 5;
	@%p22 bra 	$L__BB0_6;
	st.global.u32 	[%rd7+4], %r580;
	st.global.u32 	[%rd7+8], %r579;
	st.global.u32 	[%rd7+12], %r578;
	st.global.u32 	[%rd7+16], %r577;
	st.global.u32 	[%rd7+20], %r576;
	add.s32 	%r563, %r563, 1;
	setp.lt.u32 	%p23, %r563, %r3;
	@%p23 bra 	$L__BB0_5;
$L__BB0_42:
	shr.u64 	%rd12, %rd104, 2;
	add.s32 	%r562, %r562, 1;
	setp.gt.u64 	%p24, %rd104, 3;
	mov.u64 	%rd104, %rd12;
	@%p24 bra 	$L__BB0_3;
$L__BB0_43:
	mov.b32 	%r381, 0;
	st.global.v2.u32 	[%rd7+24], {%r381, %r381};
	st.global.u32 	[%rd7+32], %r381;
	mov.b64 	%rd46, 0;
	st.global.u64 	[%rd7+40], %rd46;
	mov.f32 	%f379, 0f00000000;
	mov.u64 	%rd93, __cudart_i2opi_f;
	mov.f32 	%f380, %f379;
	mov.f32 	%f381, %f379;
	mov.f32 	%f382, %f379;
	mov.f32 	%f383, %f379;
	mov.f32 	%f384, %f379;
	mov.f32 	%f385, %f379;
	mov.f32 	%f386, %f379;
	mov.f32 	%f387, %f379;
$L__BB0_44:
	mov.f32 	%f6, %f384;
	mov.f32 	%f5, %f383;
	mov.f32 	%f4, %f382;
	abs.f32 	%f10, %f6;
	setp.eq.f32 	%p25, %f6, 0f3F800000;
	mov.f32 	%f388, 0f3F800000;
	@%p25 bra 	$L__BB0_49;
	setp.num.f32 	%p26, %f10, %f10;
	@%p26 bra 	$L__BB0_47;
	mov.f32 	%f117, 0f40000000;
	add.rn.f32 	%f388, %f6, %f117;
	bra.uni 	$L__BB0_49;
$L__BB0_47:
	setp.lt.f32 	%p27, %f10, 0f00800000;
	mul.f32 	%f62, %f10, 0f4B800000;
	selp.f32 	%f63, %f62, %f10, %p27;
	mov.b32 	%r382, %f63;
	add.s32 	%r383, %r382, -1060439283;
	and.b32  	%r384, %r383, -8388608;
	sub.s32 	%r385, %r382, %r384;
	mov.b32 	%f64, %r385;
	cvt.rn.f32.s32 	%f65, %r384;
	selp.f32 	%f66, 0fC1C00000, 0f00000000, %p27;
	fma.rn.f32 	%f67, %f65, 0f34000000, %f66;
	add.f32 	%f68, %f64, 0fBF800000;
	add.f32 	%f69, %f64, 0f3F800000;
	rcp.approx.ftz.f32 	%f70, %f69;
	add.f32 	%f71, %f68, %f68;
	mul.f32 	%f72, %f71, %f70;
	mul.f32 	%f73, %f72, %f72;
	neg.f32 	%f74, %f72;
	sub.f32 	%f75, %f68, %f72;
	add.f32 	%f76, %f75, %f75;
	fma.rn.f32 	%f77, %f74, %f68, %f76;
	mul.rn.f32 	%f78, %f70, %f77;
	fma.rn.f32 	%f79, %f73, 0f3A2C32E4, 0f3B52E7DB;
	fma.rn.f32 	%f80, %f79, %f73, 0f3C93BB73;
	fma.rn.f32 	%f81, %f80, %f73, 0f3DF6384F;
	mul.rn.f32 	%f82, %f81, %f73;
	fma.rn.f32 	%f83, %f72, 0f3FB8AA3B, %f67;
	mul.f32 	%f84, %f82, 0f40400000;
	sub.f32 	%f85, %f67, %f83;
	fma.rn.f32 	%f86, %f72, 0f3FB8AA3B, %f85;
	fma.rn.f32 	%f87, %f78, 0f3FB8AA3B, %f86;
	fma.rn.f32 	%f88, %f72, 0f32A55E34, %f87;
	fma.rn.f32 	%f89, %f84, %f78, %f88;
	fma.rn.f32 	%f90, %f82, %f72, %f89;
	add.rn.f32 	%f91, %f83, %f90;
	mov.f32 	%f92, 0f40000000;
	mul.rn.f32 	%f93, %f91, %f92;
	cvt.rni.f32.f32 	%f94, %f93;
	sub.f32 	%f95, %f93, %f94;
	neg.f32 	%f96, %f93;
	fma.rn.f32 	%f97, %f91, 0f40000000, %f96;
	neg.f32 	%f98, %f83;
	add.rn.f32 	%f99, %f91, %f98;
	neg.f32 	%f100, %f99;
	add.rn.f32 	%f101, %f90, %f100;
	fma.rn.f32 	%f102, %f101, 0f40000000, %f97;
	add.f32 	%f103, %f95, %f102;
	setp.gt.f32 	%p28, %f94, 0f00000000;
	selp.b32 	%r386, 0, -2097152000, %p28;
	setp.neu.f32 	%p29, %f6, 0f00000000;
	setp.neu.f32 	%p30, %f10, 0f7F800000;
	setp.lt.f32 	%p31, %f93, 0f00000000;
	selp.f32 	%f104, 0f00000000, 0f7F800000, %p31;
	abs.f32 	%f105, %f93;
	setp.gt.f32 	%p32, %f105, 0f43180000;
	cvt.rzi.s32.f32 	%r387, %f94;
	shl.b32 	%r388, %r387, 23;
	sub.s32 	%r389, %r388, %r386;
	mov.b32 	%f106, %r389;
	add.s32 	%r390, %r386, 2130706432;
	mov.b32 	%f107, %r390;
	fma.rn.f32 	%f108, %f103, 0f391FCB8E, 0f3AAF85ED;
	fma.rn.f32 	%f109, %f108, %f103, 0f3C1D9856;
	fma.rn.f32 	%f110, %f109, %f103, 0f3D6357BB;
	fma.rn.f32 	%f111, %f110, %f103, 0f3E75FDEC;
	fma.rn.f32 	%f112, %f111, %f103, 0f3F317218;
	fma.rn.f32 	%f113, %f112, %f103, 0f3F800000;
	mul.f32 	%f114, %f113, %f107;
	mul.f32 	%f115, %f114, %f106;
	selp.f32 	%f388, %f104, %f115, %p32;
	and.pred  	%p33, %p29, %p30;
	@%p33 bra 	$L__BB0_49;
	add.f32 	%f116, %f6, %f6;
	mov.b32 	%r391, %f116;
	and.b32  	%r392, %r391, 2147483647;
	mov.b32 	%f388, %r392;
$L__BB0_49:
	abs.f32 	%f15, %f5;
	setp.eq.f32 	%p34, %f5, 0f3F800000;
	mov.f32 	%f389, 0f3F800000;
	@%p34 bra 	$L__BB0_54;
	setp.num.f32 	%p35, %f15, %f15;
	@%p35 bra 	$L__BB0_52;
	mov.f32 	%f174, 0f40000000;
	add.rn.f32 	%f389, %f5, %f174;
	bra.uni 	$L__BB0_54;
$L__BB0_52:
	setp.lt.f32 	%p36, %f15, 0f00800000;
	mul.f32 	%f119, %f15, 0f4B800000;
	selp.f32 	%f120, %f119, %f15, %p36;
	mov.b32 	%r393, %f120;
	add.s32 	%r394, %r393, -1060439283;
	and.b32  	%r395, %r394, -8388608;
	sub.s32 	%r396, %r393, %r395;
	mov.b32 	%f121, %r396;
	cvt.rn.f32.s32 	%f122, %r395;
	selp.f32 	%f123, 0fC1C00000, 0f00000000, %p36;
	fma.rn.f32 	%f124, %f122, 0f34000000, %f123;
	add.f32 	%f125, %f121, 0fBF800000;
	add.f32 	%f126, %f121, 0f3F800000;
	rcp.approx.ftz.f32 	%f127, %f126;
	add.f32 	%f128, %f125, %f125;
	mul.f32 	%f129, %f128, %f127;
	mul.f32 	%f130, %f129, %f129;
	neg.f32 	%f131, %f129;
	sub.f32 	%f132, %f125, %f129;
	add.f32 	%f133, %f132, %f132;
	fma.rn.f32 	%f134, %f131, %f125, %f133;
	mul.rn.f32 	%f135, %f127, %f134;
	fma.rn.f32 	%f136, %f130, 0f3A2C32E4, 0f3B52E7DB;
	fma.rn.f32 	%f137, %f136, %f130, 0f3C93BB73;
	fma.rn.f32 	%f138, %f137, %f130, 0f3DF6384F;
	mul.rn.f32 	%f139, %f138, %f130;
	fma.rn.f32 	%f140, %f129, 0f3FB8AA3B, %f124;
	mul.f32 	%f141, %f139, 0f40400000;
	sub.f32 	%f142, %f124, %f140;
	fma.rn.f32 	%f143, %f129, 0f3FB8AA3B, %f142;
	fma.rn.f32 	%f144, %f135, 0f3FB8AA3B, %f143;
	fma.rn.f32 	%f145, %f129, 0f32A55E34, %f144;
	fma.rn.f32 	%f146, %f141, %f135, %f145;
	fma.rn.f32 	%f147, %f139, %f129, %f146;
	add.rn.f32 	%f148, %f140, %f147;
	mov.f32 	%f149, 0f40000000;
	mul.rn.f32 	%f150, %f148, %f149;
	cvt.rni.f32.f32 	%f151, %f150;
	sub.f32 	%f152, %f150, %f151;
	neg.f32 	%f153, %f150;
	fma.rn.f32 	%f154, %f148, 0f40000000, %f153;
	neg.f32 	%f155, %f140;
	add.rn.f32 	%f156, %f148, %f155;
	neg.f32 	%f157, %f156;
	add.rn.f32 	%f158, %f147, %f157;
	fma.rn.f32 	%f159, %f158, 0f40000000, %f154;
	add.f32 	%f160, %f152, %f159;
	setp.gt.f32 	%p37, %f151, 0f00000000;
	selp.b32 	%r397, 0, -2097152000, %p37;
	setp.neu.f32 	%p38, %f5, 0f00000000;
	setp.neu.f32 	%p39, %f15, 0f7F800000;
	setp.lt.f32 	%p40, %f150, 0f00000000;
	selp.f32 	%f161, 0f00000000, 0f7F800000, %p40;
	abs.f32 	%f162, %f150;
	setp.gt.f32 	%p41, %f162, 0f43180000;
	cvt.rzi.s32.f32 	%r398, %f151;
	shl.b32 	%r399, %r398, 23;
	sub.s32 	%r400, %r399, %r397;
	mov.b32 	%f163, %r400;
	add.s32 	%r401, %r397, 2130706432;
	mov.b32 	%f164, %r401;
	fma.rn.f32 	%f165, %f160, 0f391FCB8E, 0f3AAF85ED;
	fma.rn.f32 	%f166, %f165, %f160, 0f3C1D9856;
	fma.rn.f32 	%f167, %f166, %f160, 0f3D6357BB;
	fma.rn.f32 	%f168, %f167, %f160, 0f3E75FDEC;
	fma.rn.f32 	%f169, %f168, %f160, 0f3F317218;
	fma.rn.f32 	%f170, %f169, %f160, 0f3F800000;
	mul.f32 	%f171, %f170, %f164;
	mul.f32 	%f172, %f171, %f163;
	selp.f32 	%f389, %f161, %f172, %p41;
	and.pred  	%p42, %p38, %p39;
	@%p42 bra 	$L__BB0_54;
	add.f32 	%f173, %f5, %f5;
	mov.b32 	%r402, %f173;
	and.b32  	%r403, %r402, 2147483647;
	mov.b32 	%f389, %r403;
$L__BB0_54:
	add.f32 	%f20, %f388, %f389;
	abs.f32 	%f21, %f4;
	setp.eq.f32 	%p43, %f4, 0f3F800000;
	mov.f32 	%f390, 0f3F800000;
	@%p43 bra 	$L__BB0_59;
	setp.num.f32 	%p44, %f21, %f21;
	@%p44 bra 	$L__BB0_57;
	mov.f32 	%f231, 0f40000000;
	add.rn.f32 	%f390, %f4, %f231;
	bra.uni 	$L__BB0_59;
$L__BB0_57:
	setp.lt.f32 	%p45, %f21, 0f00800000;
	mul.f32 	%f176, %f21, 0f4B800000;
	selp.f32 	%f177, %f176, %f21, %p45;
	mov.b32 	%r404, %f177;
	add.s32 	%r405, %r404, -1060439283;
	and.b32  	%r406, %r405, -8388608;
	sub.s32 	%r407, %r404, %r406;
	mov.b32 	%f178, %r407;
	cvt.rn.f32.s32 	%f179, %r406;
	selp.f32 	%f180, 0fC1C00000, 0f00000000, %p45;
	fma.rn.f32 	%f181, %f179, 0f34000000, %f180;
	add.f32 	%f182, %f178, 0fBF800000;
	add.f32 	%f183, %f178, 0f3F800000;
	rcp.approx.ftz.f32 	%f184, %f183;
	add.f32 	%f185, %f182, %f182;
	mul.f32 	%f186, %f185, %f184;
	mul.f32 	%f187, %f186, %f186;
	neg.f32 	%f188, %f186;
	sub.f32 	%f189, %f182, %f186;
	add.f32 	%f190, %f189, %f189;
	fma.rn.f32 	%f191, %f188, %f182, %f190;
	mul.rn.f32 	%f192, %f184, %f191;
	fma.rn.f32 	%f193, %f187, 0f3A2C32E4, 0f3B52E7DB;
	fma.rn.f32 	%f194, %f193, %f187, 0f3C93BB73;
	fma.rn.f32 	%f195, %f194, %f187, 0f3DF6384F;
	mul.rn.f32 	%f196, %f195, %f187;
	fma.rn.f32 	%f197, %f186, 0f3FB8AA3B, %f181;
	mul.f32 	%f198, %f196, 0f40400000;
	sub.f32 	%f199, %f181, %f197;
	fma.rn.f32 	%f200, %f186, 0f3FB8AA3B, %f199;
	fma.rn.f32 	%f201, %f192, 0f3FB8AA3B, %f200;
	fma.rn.f32 	%f202, %f186, 0f32A55E34, %f201;
	fma.rn.f32 	%f203, %f198, %f192, %f202;
	fma.rn.f32 	%f204, %f196, %f186, %f203;
	add.rn.f32 	%f205, %f197, %f204;
	mov.f32 	%f206, 0f40000000;
	mul.rn.f32 	%f207, %f205, %f206;
	cvt.rni.f32.f32 	%f208, %f207;
	sub.f32 	%f209, %f207, %f208;
	neg.f32 	%f210, %f207;
	fma.rn.f32 	%f211, %f205, 0f40000000, %f210;
	neg.f32 	%f212, %f197;
	add.rn.f32 	%f213, %f205, %f212;
	neg.f32 	%f214, %f213;
	add.rn.f32 	%f215, %f204, %f214;
	fma.rn.f32 	%f216, %f215, 0f40000000, %f211;
	add.f32 	%f217, %f209, %f216;
	setp.gt.f32 	%p46, %f208, 0f00000000;
	selp.b32 	%r408, 0, -2097152000, %p46;
	setp.neu.f32 	%p47, %f4, 0f00000000;
	setp.neu.f32 	%p48, %f21, 0f7F800000;
	setp.lt.f32 	%p49, %f207, 0f00000000;
	selp.f32 	%f218, 0f00000000, 0f7F800000, %p49;
	abs.f32 	%f219, %f207;
	setp.gt.f32 	%p50, %f219, 0f43180000;
	cvt.rzi.s32.f32 	%r409, %f208;
	shl.b32 	%r410, %r409, 23;
	sub.s32 	%r411, %r410, %r408;
	mov.b32 	%f220, %r411;
	add.s32 	%r412, %r408, 2130706432;
	mov.b32 	%f221, %r412;
	fma.rn.f32 	%f222, %f217, 0f391FCB8E, 0f3AAF85ED;
	fma.rn.f32 	%f223, %f222, %f217, 0f3C1D9856;
	fma.rn.f32 	%f224, %f223, %f217, 0f3D6357BB;
	fma.rn.f32 	%f225, %f224, %f217, 0f3E75FDEC;
	fma.rn.f32 	%f226, %f225, %f217, 0f3F317218;
	fma.rn.f32 	%f227, %f226, %f217, 0f3F800000;
	mul.f32 	%f228, %f227, %f221;
	mul.f32 	%f229, %f228, %f220;
	selp.f32 	%f390, %f218, %f229, %p50;
	and.pred  	%p51, %p47, %p48;
	@%p51 bra 	$L__BB0_59;
	add.f32 	%f230, %f4, %f4;
	mov.b32 	%r413, %f230;
	and.b32  	%r414, %r413, 2147483647;
	mov.b32 	%f390, %r414;
$L__BB0_59:
	add.f32 	%f232, %f20, %f390;
	sqrt.rn.f32 	%f233, %f232;
	setp.ge.f32 	%p52, %f233, %f56;
	@%p52 bra 	$L__BB0_101;
	ld.global.v2.u32 	{%r183, %r415}, [%rd7];
	ld.global.v2.u32 	{%r416, %r184}, [%rd7+8];
	ld.global.v2.u32 	{%r185, %r186}, [%rd7+16];
	shr.u32 	%r417, %r415, 2;
	xor.b32  	%r418, %r417, %r415;
	shl.b32 	%r419, %r186, 4;
	shl.b32 	%r420, %r418, 1;
	xor.b32  	%r421, %r419, %r420;
	xor.b32  	%r422, %r421, %r186;
	xor.b32  	%r187, %r422, %r418;
	add.s32 	%r423, %r183, %r187;
	add.s32 	%r424, %r423, 362437;
	cvt.rn.f32.u32 	%f262, %r424;
	fma.rn.f32 	%f263, %f262, 0f2F800000, 0f2F000000;
	shr.u32 	%r425, %r416, 2;
	xor.b32  	%r426, %r425, %r416;
	shl.b32 	%r427, %r187, 4;
	shl.b32 	%r428, %r426, 1;
	xor.b32  	%r429, %r428, %r427;
	xor.b32  	%r430, %r429, %r426;
	xor.b32  	%r188, %r430, %r187;
	add.s32 	%r431, %r183, 724874;
	add.s32 	%r432, %r188, %r431;
	cvt.rn.f32.u32 	%f264, %r432;
	fma.rn.f32 	%f265, %f264, 0f2F800000, 0f2F000000;
	st.global.v2.u32 	[%rd7], {%r431, %r184};
	st.global.v2.u32 	[%rd7+8], {%r185, %r186};
	st.global.v2.u32 	[%rd7+16], {%r187, %r188};
	mov.b32 	%r433, 0;
	st.global.v2.u32 	[%rd7+24], {%r433, %r433};
	st.global.u32 	[%rd7+32], %r433;
	mov.b64 	%rd49, 0;
	st.global.u64 	[%rd7+40], %rd49;
	cvt.f64.f32 	%fd7, %f263;
	mul.f64 	%fd8, %fd7, 0d401921FB54442D18;
	cvt.rn.f32.f64 	%f27, %fd8;
	add.f32 	%f266, %f265, %f265;
	mov.f32 	%f267, 0f3F800000;
	sub.f32 	%f268, %f267, %f266;
	abs.f32 	%f269, %f268;
	fma.rn.f32 	%f270, %f269, 0fBF000000, 0f3F000000;
	rsqrt.approx.ftz.f32 	%f271, %f270;
	mul.f32 	%f272, %f271, %f270;
	mul.f32 	%f273, %f271, 0fBF000000;
	fma.rn.f32 	%f274, %f272, %f273, 0f3F000000;
	fma.rn.f32 	%f275, %f272, %f274, %f272;
	setp.eq.f32 	%p54, %f269, 0f3F800000;
	selp.f32 	%f276, 0f00000000, %f275, %p54;
	setp.gt.f32 	%p55, %f269, 0f3F0F5C29;
	selp.f32 	%f277, %f276, %f269, %p55;
	copysign.f32 	%f278, %f268, %f277;
	mul.f32 	%f279, %f278, %f278;
	fma.rn.f32 	%f280, %f279, 0f3D10ECEF, 0f3C8B1ABB;
	fma.rn.f32 	%f281, %f280, %f279, 0f3CFC028C;
	fma.rn.f32 	%f282, %f281, %f279, 0f3D372139;
	fma.rn.f32 	%f283, %f282, %f279, 0f3D9993DB;
	fma.rn.f32 	%f284, %f283, %f279, 0f3E2AAAC6;
	mul.f32 	%f285, %f279, %f284;
	fma.rn.f32 	%f286, %f285, %f278, %f278;
	neg.f32 	%f287, %f286;
	selp.f32 	%f288, %f286, %f287, %p55;
	fma.rn.f32 	%f289, 0f3F6EE581, 0f3FD774EB, %f288;
	setp.gt.f32 	%p56, %f268, 0f3F0F5C29;
	selp.f32 	%f290, %f286, %f289, %p56;
	add.f32 	%f291, %f290, %f290;
	selp.f32 	%f28, %f291, %f290, %p55;
	mul.f32 	%f292, %f28, 0f3F22F983;
	cvt.rni.s32.f32 	%r675, %f292;
	cvt.rn.f32.s32 	%f293, %r675;
	fma.rn.f32 	%f294, %f293, 0fBFC90FDA, %f28;
	fma.rn.f32 	%f295, %f293, 0fB3A22168, %f294;
	fma.rn.f32 	%f395, %f293, 0fA7C234C5, %f295;
	abs.f32 	%f30, %f28;
	setp.ltu.f32 	%p57, %f30, 0f47CE4780;
	mov.u32 	%r659, %r675;
	mov.f32 	%f391, %f395;
	@%p57 bra 	$L__BB0_68;
	setp.neu.f32 	%p58, %f30, 0f7F800000;
	@%p58 bra 	$L__BB0_63;
	mov.f32 	%f298, 0f00000000;
	mul.rn.f32 	%f391, %f28, %f298;
	mov.b32 	%r659, 0;
	bra.uni 	$L__BB0_68;
$L__BB0_63:
	mov.b32 	%r190, %f28;
	mov.b64 	%rd107, 0;
	mov.b32 	%r656, 0;
	mov.u64 	%rd105, __cudart_i2opi_f;
	mov.u64 	%rd106, %rd5;
$L__BB0_64:
	.pragma "nounroll";
	ld.global.nc.u32 	%r435, [%rd105];
	shl.b32 	%r436, %r190, 8;
	or.b32  	%r437, %r436, -2147483648;
	mad.wide.u32 	%rd52, %r435, %r437, %rd107;
	shr.u64 	%rd107, %rd52, 32;
	st.local.u32 	[%rd106], %rd52;
	add.s32 	%r656, %r656, 1;
	add.s64 	%rd106, %rd106, 4;
	add.s64 	%rd105, %rd105, 4;
	setp.ne.s32 	%p59, %r656, 6;
	@%p59 bra 	$L__BB0_64;
	shr.u32 	%r438, %r190, 23;
	st.local.u32 	[%rd5+24], %rd107;
	and.b32  	%r193, %r438, 31;
	and.b32  	%r439, %r438, 224;
	add.s32 	%r440, %r439, -128;
	shr.u32 	%r441, %r440, 5;
	mul.wide.u32 	%rd53, %r441, 4;
	sub.s64 	%rd19, %rd5, %rd53;
	ld.local.u32 	%r657, [%rd19+24];
	ld.local.u32 	%r658, [%rd19+20];
	setp.eq.s32 	%p60, %r193, 0;
	@%p60 bra 	$L__BB0_67;
	shf.l.wrap.b32 	%r657, %r658, %r657, %r193;
	ld.local.u32 	%r442, [%rd19+16];
	shf.l.wrap.b32 	%r658, %r442, %r658, %r193;
$L__BB0_67:
	shr.u32 	%r443, %r657, 30;
	shf.l.wrap.b32 	%r444, %r658, %r657, 2;
	shl.b32 	%r445, %r658, 2;
	shr.u32 	%r446, %r444, 31;
	add.s32 	%r447, %r446, %r443;
	neg.s32 	%r448, %r447;
	setp.lt.s32 	%p61, %r190, 0;
	selp.b32 	%r659, %r448, %r447, %p61;
	xor.b32  	%r449, %r444, %r190;
	shr.s32 	%r450, %r444, 31;
	xor.b32  	%r451, %r450, %r444;
	xor.b32  	%r452, %r450, %r445;
	cvt.u64.u32 	%rd54, %r451;
	shl.b64 	%rd55, %rd54, 32;
	cvt.u64.u32 	%rd56, %r452;
	or.b64  	%rd57, %rd55, %rd56;
	cvt.rn.f64.s64 	%fd9, %rd57;
	mul.f64 	%fd10, %fd9, 0d3BF921FB54442D19;
	cvt.rn.f32.f64 	%f296, %fd10;
	neg.f32 	%f297, %f296;
	setp.lt.s32 	%p62, %r449, 0;
	selp.f32 	%f391, %f297, %f296, %p62;
$L__BB0_68:
	mul.rn.f32 	%f299, %f391, %f391;
	and.b32  	%r454, %r659, 1;
	setp.eq.b32 	%p63, %r454, 1;
	selp.f32 	%f300, 0f3F800000, %f391, %p63;
	fma.rn.f32 	%f301, %f299, %f300, 0f00000000;
	fma.rn.f32 	%f302, %f299, 0f37CBAC00, 0fBAB607ED;
	selp.f32 	%f303, %f302, 0fB94D4153, %p63;
	selp.f32 	%f304, 0f3D2AAABB, 0f3C0885E4, %p63;
	fma.rn.f32 	%f305, %f303, %f299, %f304;
	selp.f32 	%f306, 0fBEFFFFFF, 0fBE2AAAA8, %p63;
	fma.rn.f32 	%f307, %f305, %f299, %f306;
	fma.rn.f32 	%f308, %f307, %f301, %f300;
	and.b32  	%r455, %r659, 2;
	setp.eq.s32 	%p64, %r455, 0;
	mov.f32 	%f309, 0f00000000;
	sub.f32 	%f310, %f309, %f308;
	selp.f32 	%f34, %f308, %f310, %p64;
	mul.f32 	%f311, %f27, 0f3F22F983;
	cvt.rni.s32.f32 	%r671, %f311;
	cvt.rn.f32.s32 	%f312, %r671;
	fma.rn.f32 	%f313, %f312, 0fBFC90FDA, %f27;
	fma.rn.f32 	%f314, %f312, 0fB3A22168, %f313;
	fma.rn.f32 	%f394, %f312, 0fA7C234C5, %f314;
	abs.f32 	%f36, %f27;
	setp.ltu.f32 	%p65, %f36, 0f47CE4780;
	mov.u32 	%r663, %r671;
	mov.f32 	%f392, %f394;
	@%p65 bra 	$L__BB0_76;
	setp.neu.f32 	%p66, %f36, 0f7F800000;
	@%p66 bra 	$L__BB0_71;
	mov.f32 	%f317, 0f00000000;
	mul.rn.f32 	%f392, %f27, %f317;
	mov.b32 	%r663, 0;
	bra.uni 	$L__BB0_76;
$L__BB0_71:
	mov.b64 	%rd108, 0;
	mov.b32 	%r660, 0;
$L__BB0_72:
	.pragma "nounroll";
	mul.wide.u32 	%rd59, %r660, 4;
	mov.u64 	%rd60, __cudart_i2opi_f;
	add.s64 	%rd61, %rd60, %rd59;
	ld.global.nc.u32 	%r457, [%rd61];
	mov.b32 	%r458, %f27;
	shl.b32 	%r459, %r458, 8;
	or.b32  	%r460, %r459, -2147483648;
	mad.wide.u32 	%rd62, %r457, %r460, %rd108;
	shr.u64 	%rd108, %rd62, 32;
	add.s64 	%rd63, %rd4, %rd59;
	st.local.u32 	[%rd63], %rd62;
	add.s32 	%r660, %r660, 1;
	setp.ne.s32 	%p67, %r660, 6;
	@%p67 bra 	$L__BB0_72;
	mov.b32 	%r461, %f27;
	shr.u32 	%r462, %r461, 23;
	st.local.u32 	[%rd4+24], %rd108;
	and.b32  	%r205, %r462, 31;
	and.b32  	%r463, %r462, 224;
	add.s32 	%r464, %r463, -128;
	shr.u32 	%r465, %r464, 5;
	mul.wide.u32 	%rd64, %r465, 4;
	sub.s64 	%rd22, %rd4, %rd64;
	ld.local.u32 	%r661, [%rd22+24];
	ld.local.u32 	%r662, [%rd22+20];
	setp.eq.s32 	%p68, %r205, 0;
	@%p68 bra 	$L__BB0_75;
	shf.l.wrap.b32 	%r661, %r662, %r661, %r205;
	ld.local.u32 	%r466, [%rd22+16];
	shf.l.wrap.b32 	%r662, %r466, %r662, %r205;
$L__BB0_75:
	shr.u32 	%r467, %r661, 30;
	shf.l.wrap.b32 	%r468, %r662, %r661, 2;
	shl.b32 	%r469, %r662, 2;
	shr.u32 	%r470, %r468, 31;
	add.s32 	%r471, %r470, %r467;
	neg.s32 	%r472, %r471;
	mov.b32 	%r473, %f27;
	setp.lt.s32 	%p69, %r473, 0;
	selp.b32 	%r663, %r472, %r471, %p69;
	xor.b32  	%r474, %r468, %r473;
	shr.s32 	%r475, %r468, 31;
	xor.b32  	%r476, %r475, %r468;
	xor.b32  	%r477, %r475, %r469;
	cvt.u64.u32 	%rd65, %r476;
	shl.b64 	%rd66, %rd65, 32;
	cvt.u64.u32 	%rd67, %r477;
	or.b64  	%rd68, %rd66, %rd67;
	cvt.rn.f64.s64 	%fd11, %rd68;
	mul.f64 	%fd12, %fd11, 0d3BF921FB54442D19;
	cvt.rn.f32.f64 	%f315, %fd12;
	neg.f32 	%f316, %f315;
	setp.lt.s32 	%p70, %r474, 0;
	selp.f32 	%f392, %f316, %f315, %p70;
$L__BB0_76:
	add.s32 	%r479, %r663, 1;
	mul.rn.f32 	%f318, %f392, %f392;
	and.b32  	%r480, %r663, 1;
	setp.eq.b32 	%p72, %r480, 1;
	selp.f32 	%f319, %f392, 0f3F800000, %p72;
	fma.rn.f32 	%f320, %f318, %f319, 0f00000000;
	fma.rn.f32 	%f321, %f318, 0f37CBAC00, 0fBAB607ED;
	selp.f32 	%f322, 0fB94D4153, %f321, %p72;
	selp.f32 	%f323, 0f3C0885E4, 0f3D2AAABB, %p72;
	fma.rn.f32 	%f324, %f322, %f318, %f323;
	selp.f32 	%f325, 0fBE2AAAA8, 0fBEFFFFFF, %p72;
	fma.rn.f32 	%f326, %f324, %f318, %f325;
	fma.rn.f32 	%f327, %f326, %f320, %f319;
	and.b32  	%r481, %r479, 2;
	setp.eq.s32 	%p73, %r481, 0;
	mov.f32 	%f328, 0f00000000;
	sub.f32 	%f329, %f328, %f327;
	selp.f32 	%f330, %f327, %f329, %p73;
	mul.f32 	%f381, %f34, %f330;
	mov.u32 	%r667, %r675;
	mov.f32 	%f393, %f395;
	@%p57 bra 	$L__BB0_84;
	setp.neu.f32 	%p74, %f30, 0f7F800000;
	@%p74 bra 	$L__BB0_79;
	mov.f32 	%f333, 0f00000000;
	mul.rn.f32 	%f393, %f28, %f333;
	mov.b32 	%r667, 0;
	bra.uni 	$L__BB0_84;
$L__BB0_79:
	mov.b64 	%rd109, 0;
	mov.b32 	%r664, 0;
$L__BB0_80:
	.pragma "nounroll";
	mul.wide.u32 	%rd70, %r664, 4;
	mov.u64 	%rd71, __cudart_i2opi_f;
	add.s64 	%rd72, %rd71, %rd70;
	ld.global.nc.u32 	%r483, [%rd72];
	mov.b32 	%r484, %f28;
	shl.b32 	%r485, %r484, 8;
	or.b32  	%r486, %r485, -2147483648;
	mad.wide.u32 	%rd73, %r483, %r486, %rd109;
	shr.u64 	%rd109, %rd73, 32;
	add.s64 	%rd74, %rd3, %rd70;
	st.local.u32 	[%rd74], %rd73;
	add.s32 	%r664, %r664, 1;
	setp.ne.s32 	%p75, %r664, 6;
	@%p75 bra 	$L__BB0_80;
	mov.b32 	%r487, %f28;
	shr.u32 	%r488, %r487, 23;
	st.local.u32 	[%rd3+24], %rd109;
	and.b32  	%r216, %r488, 31;
	and.b32  	%r489, %r488, 224;
	add.s32 	%r490, %r489, -128;
	shr.u32 	%r491, %r490, 5;
	mul.wide.u32 	%rd75, %r491, 4;
	sub.s64 	%rd25, %rd3, %rd75;
	ld.local.u32 	%r665, [%rd25+24];
	ld.local.u32 	%r666, [%rd25+20];
	setp.eq.s32 	%p76, %r216, 0;
	@%p76 bra 	$L__BB0_83;
	shf.l.wrap.b32 	%r665, %r666, %r665, %r216;
	ld.local.u32 	%r492, [%rd25+16];
	shf.l.wrap.b32 	%r666, %r492, %r666, %r216;
$L__BB0_83:
	shr.u32 	%r493, %r665, 30;
	shf.l.wrap.b32 	%r494, %r666, %r665, 2;
	shl.b32 	%r495, %r666, 2;
	shr.u32 	%r496, %r494, 31;
	add.s32 	%r497, %r496, %r493;
	neg.s32 	%r498, %r497;
	mov.b32 	%r499, %f28;
	setp.lt.s32 	%p77, %r499, 0;
	selp.b32 	%r667, %r498, %r497, %p77;
	xor.b32  	%r500, %r494, %r499;
	shr.s32 	%r501, %r494, 31;
	xor.b32  	%r502, %r501, %r494;
	xor.b32  	%r503, %r501, %r495;
	cvt.u64.u32 	%rd76, %r502;
	shl.b64 	%rd77, %rd76, 32;
	cvt.u64.u32 	%rd78, %r503;
	or.b64  	%rd79, %rd77, %rd78;
	cvt.rn.f64.s64 	%fd13, %rd79;
	mul.f64 	%fd14, %fd13, 0d3BF921FB54442D19;
	cvt.rn.f32.f64 	%f331, %fd14;
	neg.f32 	%f332, %f331;
	setp.lt.s32 	%p78, %r500, 0;
	selp.f32 	%f393, %f332, %f331, %p78;
$L__BB0_84:
	mul.rn.f32 	%f334, %f393, %f393;
	and.b32  	%r505, %r667, 1;
	setp.eq.b32 	%p80, %r505, 1;
	selp.f32 	%f335, 0f3F800000, %f393, %p80;
	fma.rn.f32 	%f336, %f334, %f335, 0f00000000;
	fma.rn.f32 	%f337, %f334, 0f37CBAC00, 0fBAB607ED;
	selp.f32 	%f338, %f337, 0fB94D4153, %p80;
	selp.f32 	%f339, 0f3D2AAABB, 0f3C0885E4, %p80;
	fma.rn.f32 	%f340, %f338, %f334, %f339;
	selp.f32 	%f341, 0fBEFFFFFF, 0fBE2AAAA8, %p80;
	fma.rn.f32 	%f342, %f340, %f334, %f341;
	fma.rn.f32 	%f343, %f342, %f336, %f335;
	and.b32  	%r506, %r667, 2;
	setp.eq.s32 	%p81, %r506, 0;
	mov.f32 	%f344, 0f00000000;
	sub.f32 	%f345, %f344, %f343;
	selp.f32 	%f44, %f343, %f345, %p81;
	@%p65 bra 	$L__BB0_92;
	setp.neu.f32 	%p82, %f36, 0f7F800000;
	@%p82 bra 	$L__BB0_87;
	mov.f32 	%f348, 0f00000000;
	mul.rn.f32 	%f394, %f27, %f348;
	mov.b32 	%r671, 0;
	bra.uni 	$L__BB0_92;
$L__BB0_87:
	mov.b32 	%r225, %f27;
	mov.b64 	%rd110, 0;
	mov.b32 	%r668, 0;
$L__BB0_88:
	.pragma "nounroll";
	mul.wide.u32 	%rd81, %r668, 4;
	mov.u64 	%rd82, __cudart_i2opi_f;
	add.s64 	%rd83, %rd82, %rd81;
	ld.global.nc.u32 	%r508, [%rd83];
	shl.b32 	%r509, %r225, 8;
	or.b32  	%r510, %r509, -2147483648;
	mad.wide.u32 	%rd84, %r508, %r510, %rd110;
	shr.u64 	%rd110, %rd84, 32;
	add.s64 	%rd85, %rd2, %rd81;
	st.local.u32 	[%rd85], %rd84;
	add.s32 	%r668, %r668, 1;
	setp.ne.s32 	%p83, %r668, 6;
	@%p83 bra 	$L__BB0_88;
	shr.u32 	%r511, %r225, 23;
	st.local.u32 	[%rd2+24], %rd110;
	and.b32  	%r228, %r511, 31;
	and.b32  	%r512, %r511, 224;
	add.s32 	%r513, %r512, -128;
	shr.u32 	%r514, %r513, 5;
	mul.wide.u32 	%rd86, %r514, 4;
	sub.s64 	%rd28, %rd2, %rd86;
	ld.local.u32 	%r669, [%rd28+24];
	ld.local.u32 	%r670, [%rd28+20];
	setp.eq.s32 	%p84, %r228, 0;
	@%p84 bra 	$L__BB0_91;
	shf.l.wrap.b32 	%r669, %r670, %r669, %r228;
	ld.local.u32 	%r515, [%rd28+16];
	shf.l.wrap.b32 	%r670, %r515, %r670, %r228;
$L__BB0_91:
	shr.u32 	%r516, %r669, 30;
	shf.l.wrap.b32 	%r517, %r670, %r669, 2;
	shl.b32 	%r518, %r670, 2;
	shr.u32 	%r519, %r517, 31;
	add.s32 	%r520, %r519, %r516;
	neg.s32 	%r521, %r520;
	setp.lt.s32 	%p85, %r225, 0;
	selp.b32 	%r671, %r521, %r520, %p85;
	xor.b32  	%r522, %r517, %r225;
	shr.s32 	%r523, %r517, 31;
	xor.b32  	%r524, %r523, %r517;
	xor.b32  	%r525, %r523, %r518;
	cvt.u64.u32 	%rd87, %r524;
	shl.b64 	%rd88, %rd87, 32;
	cvt.u64.u32 	%rd89, %r525;
	or.b64  	%rd90, %rd88, %rd89;
	cvt.rn.f64.s64 	%fd15, %rd90;
	mul.f64 	%fd16, %fd15, 0d3BF921FB54442D19;
	cvt.rn.f32.f64 	%f346, %fd16;
	neg.f32 	%f347, %f346;
	setp.lt.s32 	%p86, %r522, 0;
	selp.f32 	%f394, %f347, %f346, %p86;
$L__BB0_92:
	mul.rn.f32 	%f349, %f394, %f394;
	and.b32  	%r527, %r671, 1;
	setp.eq.b32 	%p88, %r527, 1;
	selp.f32 	%f350, 0f3F800000, %f394, %p88;
	fma.rn.f32 	%f351, %f349, %f350, 0f00000000;
	fma.rn.f32 	%f352, %f349, 0f37CBAC00, 0fBAB607ED;
	selp.f32 	%f353, %f352, 0fB94D4153, %p88;
	selp.f32 	%f354, 0f3D2AAABB, 0f3C0885E4, %p88;
	fma.rn.f32 	%f355, %f353, %f349, %f354;
	selp.f32 	%f356, 0fBEFFFFFF, 0fBE2AAAA8, %p88;
	fma.rn.f32 	%f357, %f355, %f349, %f356;
	fma.rn.f32 	%f358, %f357, %f351, %f350;
	and.b32  	%r528, %r671, 2;
	setp.eq.s32 	%p89, %r528, 0;
	mov.f32 	%f359, 0f00000000;
	sub.f32 	%f360, %f359, %f358;
	selp.f32 	%f361, %f358, %f360, %p89;
	mul.f32 	%f380, %f44, %f361;
	@%p57 bra 	$L__BB0_100;
	setp.neu.f32 	%p90, %f30, 0f7F800000;
	@%p90 bra 	$L__BB0_95;
	mov.f32 	%f364, 0f00000000;
	mul.rn.f32 	%f395, %f28, %f364;
	mov.b32 	%r675, 0;
	bra.uni 	$L__BB0_100;
$L__BB0_95:
	mov.b32 	%r237, %f28;
	mov.b64 	%rd111, 0;
	mov.b32 	%r672, 0;
$L__BB0_96:
	.pragma "nounroll";
	mul.wide.u32 	%rd92, %r672, 4;
	add.s64 	%rd94, %rd93, %rd92;
	ld.global.nc.u32 	%r530, [%rd94];
	shl.b32 	%r531, %r237, 8;
	or.b32  	%r532, %r531, -2147483648;
	mad.wide.u32 	%rd95, %r530, %r532, %rd111;
	shr.u64 	%rd111, %rd95, 32;
	add.s64 	%rd96, %rd1, %rd92;
	st.local.u32 	[%rd96], %rd95;
	add.s32 	%r672, %r672, 1;
	setp.ne.s32 	%p91, %r672, 6;
	@%p91 bra 	$L__BB0_96;
	shr.u32 	%r533, %r237, 23;
	st.local.u32 	[%rd1+24], %rd111;
	and.b32  	%r240, %r533, 31;
	and.b32  	%r534, %r533, 224;
	add.s32 	%r535, %r534, -128;
	shr.u32 	%r536, %r535, 5;
	mul.wide.u32 	%rd97, %r536, 4;
	sub.s64 	%rd31, %rd1, %rd97;
	ld.local.u32 	%r673, [%rd31+24];
	ld.local.u32 	%r674, [%rd31+20];
	setp.eq.s32 	%p92, %r240, 0;
	@%p92 bra 	$L__BB0_99;
	shf.l.wrap.b32 	%r673, %r674, %r673, %r240;
	ld.local.u32 	%r537, [%rd31+16];
	shf.l.wrap.b32 	%r674, %r537, %r674, %r240;
$L__BB0_99:
	shr.u32 	%r538, %r673, 30;
	shf.l.wrap.b32 	%r539, %r674, %r673, 2;
	shl.b32 	%r540, %r674, 2;
	shr.u32 	%r541, %r539, 31;
	add.s32 	%r542, %r541, %r538;
	neg.s32 	%r543, %r542;
	setp.lt.s32 	%p93, %r237, 0;
	selp.b32 	%r675, %r543, %r542, %p93;
	xor.b32  	%r544, %r539, %r237;
	shr.s32 	%r545, %r539, 31;
	xor.b32  	%r546, %r545, %r539;
	xor.b32  	%r547, %r545, %r540;
	cvt.u64.u32 	%rd98, %r546;
	shl.b64 	%rd99, %rd98, 32;
	cvt.u64.u32 	%rd100, %r547;
	or.b64  	%rd101, %rd99, %rd100;
	cvt.rn.f64.s64 	%fd17, %rd101;
	mul.f64 	%fd18, %fd17, 0d3BF921FB54442D19;
	cvt.rn.f32.f64 	%f362, %fd18;
	neg.f32 	%f363, %f362;
	setp.lt.s32 	%p94, %r544, 0;
	selp.f32 	%f395, %f363, %f362, %p94;
$L__BB0_100:
	add.s32 	%r549, %r675, 1;
	mul.rn.f32 	%f365, %f395, %f395;
	and.b32  	%r550, %r675, 1;
	setp.eq.b32 	%p95, %r550, 1;
	selp.f32 	%f366, %f395, 0f3F800000, %p95;
	fma.rn.f32 	%f367, %f365, %f366, 0f00000000;
	fma.rn.f32 	%f368, %f365, 0f37CBAC00, 0fBAB607ED;
	selp.f32 	%f369, 0fB94D4153, %f368, %p95;
	selp.f32 	%f370, 0f3C0885E4, 0f3D2AAABB, %p95;
	fma.rn.f32 	%f371, %f369, %f365, %f370;
	selp.f32 	%f372, 0fBE2AAAA8, 0fBEFFFFFF, %p95;
	fma.rn.f32 	%f373, %f371, %f365, %f372;
	fma.rn.f32 	%f374, %f373, %f367, %f366;
	and.b32  	%r551, %r549, 2;
	setp.eq.s32 	%p96, %r551, 0;
	mov.f32 	%f375, 0f00000000;
	sub.f32 	%f376, %f375, %f374;
	selp.f32 	%f379, %f374, %f376, %p96;
	shr.u32 	%r552, %r184, 2;
	xor.b32  	%r553, %r552, %r184;
	shl.b32 	%r554, %r188, 4;
	shl.b32 	%r555, %r553, 1;
	xor.b32  	%r556, %r554, %r555;
	xor.b32  	%r557, %r556, %r188;
	xor.b32  	%r558, %r557, %r553;
	add.s32 	%r559, %r183, 1087311;
	add.s32 	%r560, %r558, %r559;
	cvt.rn.f32.u32 	%f377, %r560;
	fma.rn.f32 	%f378, %f377, 0f2F800000, 0f2F000000;
	st.global.v2.u32 	[%rd7], {%r559, %r185};
	st.global.v2.u32 	[%rd7+8], {%r186, %r187};
	st.global.v2.u32 	[%rd7+16], {%r188, %r558};
	mov.b32 	%r561, 0;
	st.global.v2.u32 	[%rd7+24], {%r561, %r561};
	st.global.u32 	[%rd7+32], %r561;
	mov.b64 	%rd102, 0;
	st.global.u64 	[%rd7+40], %rd102;
	fma.rn.f32 	%f384, %f381, %f378, %f6;
	fma.rn.f32 	%f383, %f380, %f378, %f5;
	fma.rn.f32 	%f382, %f379, %f378, %f4;
	mov.f32 	%f385, %f4;
	mov.f32 	%f386, %f5;
	mov.f32 	%f387, %f6;
	bra.uni 	$L__BB0_44;
$L__BB0_101:
	ld.param.u64 	%rd103, [_Z13finalPositionjP17curandStateXORWOWP5Point8Boundary3RNGi_param_2];
	sub.f32 	%f234, %f387, %f57;
	sub.f32 	%f235, %f386, %f58;
	sub.f32 	%f236, %f385, %f59;
	mul.f32 	%f237, %f381, %f381;
	fma.rn.f32 	%f238, %f380, %f380, %f237;
	fma.rn.f32 	%f239, %f379, %f379, %f238;
	mul.f32 	%f240, %f381, %f234;
	fma.rn.f32 	%f241, %f380, %f235, %f240;
	fma.rn.f32 	%f242, %f379, %f236, %f241;
	add.f32 	%f243, %f242, %f242;
	mul.f32 	%f244, %f234, %f234;
	fma.rn.f32 	%f245, %f235, %f235, %f244;
	fma.rn.f32 	%f246, %f236, %f236, %f245;
	mul.f32 	%f247, %f56, %f56;
	sub.f32 	%f248, %f246, %f247;
	mul.f32 	%f249, %f239, 0fC0800000;
	mul.f32 	%f250, %f249, %f248;
	fma.rn.f32 	%f251, %f243, %f243, %f250;
	sqrt.rn.f32 	%f252, %f251;
	sub.f32 	%f253, %f252, %f243;
	cvt.f64.f32 	%fd1, %f253;
	cvt.f64.f32 	%fd2, %f239;
	add.f64 	%fd3, %fd2, %fd2;
	div.rn.f64 	%fd4, %fd1, %fd3;
	cvt.rn.f32.f64 	%f254, %fd4;
	neg.f32 	%f255, %f243;
	sub.f32 	%f256, %f255, %f252;
	cvt.f64.f32 	%fd5, %f256;
	div.rn.f64 	%fd6, %fd5, %fd3;
	setp.lt.f32 	%p53, %f254, 0f00000000;
	cvt.rn.f32.f64 	%f257, %fd6;
	selp.f32 	%f258, %f257, %f254, %p53;
	fma.rn.f32 	%f259, %f381, %f258, %f387;
	fma.rn.f32 	%f260, %f380, %f258, %f386;
	fma.rn.f32 	%f261, %f379, %f258, %f385;
	cvta.to.global.u64 	%rd47, %rd103;
	mad.lo.s64 	%rd48, %rd6, 12, %rd47;
	st.global.f32 	[%rd48], %f259;
	st.global.f32 	[%rd48+4], %f260;
	st.global.f32 	[%rd48+8], %f261;
$L__BB0_102:
	ret;

}


// ===== COMPILED SASS (sm_100) =====

	.target	sm_100

	.elftype	@"ET_EXEC"


//--------------------- .note.nv.tkinfo           --------------------------
	.section	.note.nv.tkinfo,"",@"SHT_NOTE"
	.sectionflags	@"SHF_NOTE_NV_TKINFO"
	.tkinfo
        /*0018*/ 	.word	0x00000002
        /*0030*/ 	.string	""
        /*0030*/ 	.string	"ptxas"
        /*0030*/ 	.string	"Cuda compilation tools, release 13.0, V13.0.88"
        /*0030*/ 	.string	"Build cuda_13.0.r13.0/compiler.36424714_0"
        /*0030*/ 	.string	"-arch sm_100 -m 64 "



//--------------------- .note.nv.cuinfo           --------------------------
	.section	.note.nv.cuinfo,"",@"SHT_NOTE"
	.sectionflags	@"SHF_NOTE_NV_CUINFO"
        /*0018*/ 	.short	0x0002
        /*001a*/ 	.short	0x0064
        /*001c*/ 	.short	0x0082
	.zero		2


//--------------------- .nv.info                  --------------------------
	.section	.nv.info,"",@"SHT_CUDA_INFO"
	.align	4


	//----- nvinfo : EIATTR_REGCOUNT
	.align		4
        /*0000*/ 	.byte	0x04, 0x2f
        /*0002*/ 	.short	(.L_11 - .L_10)
	.align		4
.L_10:
        /*0004*/ 	.word	index@(_Z13finalPositionjP17curandStateXORWOWP5Point8Boundary3RNGi)
        /*0008*/ 	.word	0x00000027


	//----- nvinfo : EIATTR_FRAME_SIZE
	.align		4
.L_11:
        /*000c*/ 	.byte	0x04, 0x11
        /*000e*/ 	.short	(.L_13 - .L_12)
	.align		4
.L_12:
        /*0010*/ 	.word	index@($__internal_1_$__cuda_sm20_sqrt_rn_f32_slowpath)
        /*0014*/ 	.word	0x00000020


	//----- nvinfo : EIATTR_FRAME_SIZE
	.align		4
.L_13:
        /*0018*/ 	.byte	0x04, 0x11
        /*001a*/ 	.short	(.L_15 - .L_14)
	.align		4
.L_14:
        /*001c*/ 	.word	index@($__internal_0_$__cuda_sm20_div_rn_f64_full)
        /*0020*/ 	.word	0x00000020


	//----- nvinfo : EIATTR_FRAME_SIZE
	.align		4
.L_15:
        /*0024*/ 	.byte	0x04, 0x11
        /*0026*/ 	.short	(.L_17 - .L_16)
	.align		4
.L_16:
        /*0028*/ 	.word	index@(_Z13finalPositionjP17curandStateXORWOWP5Point8Boundary3RNGi)
        /*002c*/ 	.word	0x00000020


	//----- nvinfo : EIATTR_MIN_STACK_SIZE
	.align		4
.L_17:
        /*0030*/ 	.byte	0x04, 0x12
        /*0032*/ 	.short	(.L_19 - .L_18)
	.align		4
.L_18:
        /*0034*/ 	.word	index@(_Z13finalPositionjP17curandStateXORWOWP5Point8Boundary3RNGi)
        /*0038*/ 	.word	0x00000020
.L_19:


//--------------------- .nv.compat                --------------------------
	.section	.nv.compat,"",@"SHT_CUDA_COMPAT_INFO"
	.align	4
        /*0000*/ 	.byte	0x02, 0x09, 0x00, 0x00, 0x02, 0x02, 0x01, 0x00, 0x02, 0x05, 0x05, 0x00, 0x03, 0x07, 0x01, 0x01
        /*0010*/ 	.byte	0x02, 0x03, 0x00, 0x00, 0x02, 0x06, 0x01, 0x00, 0x04, 0x0b, 0x08, 0x00, 0x01, 0x00, 0x00, 0x00
        /*0020*/ 	.byte	0x00, 0x00, 0x00, 0x00


//--------------------- .nv.info._Z13finalPositionjP17curandStateXORWOWP5Point8Boundary3RNGi --------------------------
	.section	.nv.info._Z13finalPositionjP17curandStateXORWOWP5Point8Boundary3RNGi,"",@"SHT_CUDA_INFO"
	.sectionflags	@""
	.align	4


	//----- nvinfo : EIATTR_CUDA_API_VERSION
	.align		4
        /*0000*/ 	.byte	0x04, 0x37
        /*0002*/ 	.short	(.L_21 - .L_20)
.L_20:
        /*0004*/ 	.word	0x00000082


	//----- nvinfo : EIATTR_KPARAM_INFO
	.align		4
.L_21:
        /*0008*/ 	.byte	0x04, 0x17
        /*000a*/ 	.short	(.L_23 - .L_22)
.L_22:
        /*000c*/ 	.word	0x00000000
        /*0010*/ 	.short	0x0005
        /*0012*/ 	.short	0x002c
        /*0014*/ 	.byte	0x00, 0xf0, 0x11, 0x00


	//----- nvinfo : EIATTR_KPARAM_INFO
	.align		4
.L_23:
        /*0018*/ 	.byte	0x04, 0x17
        /*001a*/ 	.short	(.L_25 - .L_24)
.L_24:
        /*001c*/ 	.word	0x00000000
        /*0020*/ 	.short	0x0004
        /*0022*/ 	.short	0x0028
        /*0024*/ 	.byte	0x00, 0xf0, 0x05, 0x00


	//----- nvinfo : EIATTR_KPARAM_INFO
	.align		4
.L_25:
        /*0028*/ 	.byte	0x04, 0x17
        /*002a*/ 	.short	(.L_27 - .L_26)
.L_26:
        /*002c*/ 	.word	0x00000000
        /*0030*/ 	.short	0x0003
        /*0032*/ 	.short	0x0018
        /*0034*/ 	.byte	0x00, 0xf0, 0x41, 0x00


	//----- nvinfo : EIATTR_KPARAM_INFO
	.align		4
.L_27:
        /*0038*/ 	.byte	0x04, 0x17
        /*003a*/ 	.short	(.L_29 - .L_28)
.L_28:
        /*003c*/ 	.word	0x00000000
        /*0040*/ 	.short	0x0002
        /*0042*/ 	.short	0x0010
        /*0044*/ 	.byte	0x00, 0xf5, 0x21, 0x00


	//----- nvinfo : EIATTR_KPARAM_INFO
	.align		4
.L_29:
        /*0048*/ 	.byte	0x04, 0x17
        /*004a*/ 	.short	(.L_31 - .L_30)
.L_30:
        /*004c*/ 	.word	0x00000000
        /*0050*/ 	.short	0x0001
        /*0052*/ 	.short	0x0008
        /*0054*/ 	.byte	0x00, 0xf5, 0x21, 0x00


	//----- nvinfo : EIATTR_KPARAM_INFO
	.align		4
.L_31:
        /*0058*/ 	.byte	0x04, 0x17
        /*005a*/ 	.short	(.L_33 - .L_32)
.L_32:
        /*005c*/ 	.word	0x00000000
        /*0060*/ 	.short	0x0000
        /*0062*/ 	.short	0x0000
        /*0064*/ 	.byte	0x00, 0xf0, 0x11, 0x00


	//----- nvinfo : EIATTR_SPARSE_MMA_MASK
	.align		4
.L_33:
        /*0068*/ 	.byte	0x03, 0x50
        /*006a*/ 	.short	0x0000


	//----- nvinfo : EIATTR_MAXREG_COUNT
	.align		4
        /*006c*/ 	.byte	0x03, 0x1b
        /*006e*/ 	.short	0x00ff


	//----- nvinfo : EIATTR_MERCURY_ISA_VERSION
	.align		4
        /*0070*/ 	.byte	0x03, 0x5f
        /*0072*/ 	.short	0x0101


	//----- nvinfo : EIATTR_VRC_CTA_INIT_COUNT
	.align		4
        /*0074*/ 	.byte	0x02, 0x4a
	.zero		1
	.zero		1


	//----- nvinfo : EIATTR_EXIT_INSTR_OFFSETS
	.align		4
        /*0078*/ 	.byte	0x04, 0x1c
        /*007a*/ 	.short	(.L_35 - .L_34)


	//   ....[0]....
.L_34:
        /*007c*/ 	.word	0x00000080


	//   ....[1]....
        /*0080*/ 	.word	0x00004190


	//----- nvinfo : EIATTR_CRS_STACK_SIZE
	.align		4
.L_35:
        /*0084*/ 	.byte	0x04, 0x1e
        /*0086*/ 	.short	(.L_37 - .L_36)
.L_36:
        /*0088*/ 	.word	0x00000000


	//----- nvinfo : EIATTR_CBANK_PARAM_SIZE
	.align		4
.L_37:
        /*008c*/ 	.byte	0x03, 0x19
        /*008e*/ 	.short	0x0030


	//----- nvinfo : EIATTR_PARAM_CBANK
	.align		4
        /*0090*/ 	.byte	0x04, 0x0a
        /*0092*/ 	.short	(.L_39 - .L_38)
	.align		4
.L_38:
        /*0094*/ 	.word	index@(.nv.constant0._Z13finalPositionjP17curandStateXORWOWP5Point8Boundary3RNGi)
        /*0098*/ 	.short	0x0380
        /*009a*/ 	.short	0x0030


	//----- nvinfo : EIATTR_SW_WAR
	.align		4
.L_39:
        /*009c*/ 	.byte	0x04, 0x36
        /*009e*/ 	.short	(.L_41 - .L_40)
.L_40:
        /*00a0*/ 	.word	0x00000008
.L_41:


//--------------------- .nv.callgraph             --------------------------
	.section	.nv.callgraph,"",@"SHT_CUDA_CALLGRAPH"
	.align	4
	.sectionentsize	8
	.align		4
        /*0000*/ 	.word	0x00000000
	.align		4
        /*0004*/ 	.word	0xffffffff
	.align		4
        /*0008*/ 	.word	0x00000000
	.align		4
        /*000c*/ 	.word	0xfffffffe
	.align		4
        /*0010*/ 	.word	0x00000000
	.align		4
        /*0014*/ 	.word	0xfffffffd
	.align		4
        /*0018*/ 	.word	0x00000000
	.align		4
        /*001c*/ 	.word	0xfffffffc


//--------------------- .nv.constant4             --------------------------
	.section	.nv.constant4,"a",@progbits
	.align	8
	.align		8
.nv.constant4:
        /*0000*/ 	.dword	precalc_xorwow_matrix
	.align		8
        /*0008*/ 	.dword	precalc_xorwow_offset_matrix
	.align		8
        /*0010*/ 	.dword	mrg32k3aM1
	.align		8
        /*0018*/ 	.dword	mrg32k3aM2
	.align		8
        /*0020*/ 	.dword	mrg32k3aM1SubSeq
	.align		8
        /*0028*/ 	.dword	mrg32k3aM2SubSeq
	.align		8
        /*0030*/ 	.dword	mrg32k3aM1Seq
	.align		8
        /*0038*/ 	.dword	mrg32k3aM2Seq
	.align		8
        /*0040*/ 	.dword	__cudart_i2opi_f


//--------------------- .nv.constant3             --------------------------
	.section	.nv.constant3,"a",@progbits
	.align	8
.nv.constant3:
	.type		__cr_lgamma_table,@object
	.size		__cr_lgamma_table,(.L_8 - __cr_lgamma_table)
__cr_lgamma_table:
        /*0000*/ 	.byte	0x00, 0x00, 0x00, 0x00, 0x00, 0x00, 0x00, 0x00, 0x00, 0x00, 0x00, 0x00, 0x00, 0x00, 0x00, 0x00
        /*0010*/ 	.byte	0xef, 0x39, 0xfa, 0xfe, 0x42, 0x2e, 0xe6, 0x3f, 0x02, 0x20, 0x2a, 0xfa, 0x0b, 0xab, 0xfc, 0x3f
        /*0020*/ 	.byte	0xf9, 0x2c, 0x92, 0x7c, 0xa7, 0x6c, 0x09, 0x40, 0xc9, 0x79, 0x44, 0x3c, 0x64, 0x26, 0x13, 0x40
        /*0030*/ 	.byte	0xca, 0x01, 0xcf, 0x3a, 0x27, 0x51, 0x1a, 0x40, 0x30, 0xcc, 0x2d, 0xf3, 0xe1, 0x0c, 0x21, 0x40
        /*0040*/ 	.byte	0x0d, 0xb7, 0xfc, 0x82, 0x8e, 0x35, 0x25, 0x40
.L_8:


//--------------------- .text._Z13finalPositionjP17curandStateXORWOWP5Point8Boundary3RNGi --------------------------
	.section	.text._Z13finalPositionjP17curandStateXORWOWP5Point8Boundary3RNGi,"ax",@progbits
	.align	128
        .global         _Z13finalPositionjP17curandStateXORWOWP5Point8Boundary3RNGi
        .type           _Z13finalPositionjP17curandStateXORWOWP5Point8Boundary3RNGi,@function
        .size           _Z13finalPositionjP17curandStateXORWOWP5Point8Boundary3RNGi,(.L_x_50 - _Z13finalPositionjP17curandStateXORWOWP5Point8Boundary3RNGi)
        .other          _Z13finalPositionjP17curandStateXORWOWP5Point8Boundary3RNGi,@"STO_CUDA_ENTRY STV_DEFAULT"
_Z13finalPositionjP17curandStateXORWOWP5Point8Boundary3RNGi:
.text._Z13finalPositionjP17curandStateXORWOWP5Point8Boundary3RNGi:
[----:B------:R-:W0:Y:S01]  /*0000*/  LDC R1, c[0x0][0x37c] ;  /* 0x0000df00ff017b82 */ /* 0x000e220000000800 */
[----:B------:R-:W1:Y:S07]  /*0010*/  S2R R3, SR_TID.X ;  /* 0x0000000000037919 */ /* 0x000e6e0000002100 */
[----:B------:R-:W1:Y:S01]  /*0020*/  S2UR UR4, SR_CTAID.X ;  /* 0x00000000000479c3 */ /* 0x000e620000002500 */
[----:B------:R-:W2:Y:S01]  /*0030*/  LDCU UR5, c[0x0][0x3ac] ;  /* 0x00007580ff0577ac */ /* 0x000ea20008000800 */
[----:B0-----:R-:W-:-:S06]  /*0040*/  VIADD R1, R1, 0xffffffe0 ;  /* 0xffffffe001017836 */ /* 0x001fcc0000000000 */
[----:B------:R-:W1:Y:S02]  /*0050*/  LDC R10, c[0x0][0x360] ;  /* 0x0000d800ff0a7b82 */ /* 0x000e640000000800 */
[----:B-1----:R-:W-:-:S05]  /*0060*/  IMAD R10, R10, UR4, R3 ;  /* 0x000000040a0a7c24 */ /* 0x002fca000f8e0203 */
[----:B--2---:R-:W-:-:S13]  /*0070*/  ISETP.GE.AND P0, PT, R10, UR5, PT ;  /* 0x000000050a007c0c */ /* 0x004fda000bf06270 */
[----:B------:R-:W-:Y:S05]  /*0080*/  @P0 EXIT ;  /* 0x000000000000094d */ /* 0x000fea0003800000 */
[----:B------:R-:W0:Y:S01]  /*0090*/  LDC R0, c[0x0][0x380] ;  /* 0x0000e000ff007b82 */ /* 0x000e220000000800 */
[----:B------:R-:W1:Y:S01]  /*00a0*/  LDCU.64 UR6, c[0x0][0x358] ;  /* 0x00006b00ff0677ac */ /* 0x000e620008000a00 */
[----:B------:R-:W-:Y:S01]  /*00b0*/  IMAD.MOV.U32 R7, RZ, RZ, -0x75bd8fc ;  /* 0xf8a42704ff077424 */ /* 0x000fe200078e00ff */
[----:B------:R-:W-:Y:S01]  /*00c0*/  ISETP.NE.AND P0, PT, R10, RZ, PT ;  /* 0x000000ff0a00720c */ /* 0x000fe20003f05270 */
[----:B------:R-:W-:Y:S01]  /*00d0*/  IMAD.MOV.U32 R12, RZ, RZ, -0x23270784 ;  /* 0xdcd8f87cff0c7424 */ /* 0x000fe200078e00ff */
[----:B------:R-:W-:Y:S01]  /*00e0*/  BSSY.RECONVERGENT B0, `(.L_x_0) ;  /* 0x00000e3000007945 */ /* 0x000fe20003800200 */
[----:B------:R-:W-:Y:S02]  /*00f0*/  SHF.R.S32.HI R9, RZ, 0x1f, R10 ;  /* 0x0000001fff097819 */ /* 0x000fe4000001140a */
[----:B------:R-:W2:Y:S01]  /*0100*/  LDC.64 R2, c[0x0][0x388] ;  /* 0x0000e200ff027b82 */ /* 0x000ea20000000a00 */
[----:B0-----:R-:W-:-:S05]  /*0110*/  LOP3.LUT R0, R0, 0xaad26b49, RZ, 0x3c, !PT ;  /* 0xaad26b4900007812 */ /* 0x001fca00078e3cff */
[----:B------:R-:W-:Y:S02]  /*0120*/  IMAD R0, R0, 0x4182bed5, RZ ;  /* 0x4182bed500007824 */ /* 0x000fe400078e02ff */
[----:B--2---:R-:W-:-:S03]  /*0130*/  IMAD.WIDE R2, R10, 0x30, R2 ;  /* 0x000000300a027825 */ /* 0x004fc600078e0202 */
[C---:B------:R-:W-:Y:S01]  /*0140*/  LOP3.LUT R6, R0.reuse, 0x159a55e5, RZ, 0x3c, !PT ;  /* 0x159a55e500067812 */ /* 0x040fe200078e3cff */
[C---:B------:R-:W-:Y:S01]  /*0150*/  VIADD R4, R0.reuse, 0xd9f6dc18 ;  /* 0xd9f6dc1800047836 */ /* 0x040fe20000000000 */
[C---:B------:R-:W-:Y:S01]  /*0160*/  IADD3 R13, PT, PT, R0.reuse, 0x583f19, RZ ;  /* 0x00583f19000d7810 */ /* 0x040fe20007ffe0ff */
[----:B------:R-:W-:Y:S02]  /*0170*/  VIADD R5, R0, 0x75bcd15 ;  /* 0x075bcd1500057836 */ /* 0x000fe40000000000 */
[----:B-1----:R0:W-:Y:S04]  /*0180*/  STG.E.64 desc[UR6][R2.64+0x8], R6 ;  /* 0x0000080602007986 */ /* 0x0021e8000c101b06 */
[----:B------:R0:W-:Y:S04]  /*0190*/  STG.E.64 desc[UR6][R2.64], R4 ;  /* 0x0000000402007986 */ /* 0x0001e8000c101b06 */
[----:B------:R0:W-:Y:S01]  /*01a0*/  STG.E.64 desc[UR6][R2.64+0x10], R12 ;  /* 0x0000100c02007986 */ /* 0x0001e2000c101b06 */
[----:B------:R-:W-:Y:S05]  /*01b0*/  @!P0 BRA `(.L_x_1) ;  /* 0x0000000c00548947 */ /* 0x000fea0003800000 */
[----:B------:R-:W-:Y:S02]  /*01c0*/  IMAD.MOV.U32 R0, RZ, RZ, RZ ;  /* 0x000000ffff007224 */ /* 0x000fe400078e00ff */
[----:B------:R-:W-:Y:S02]  /*01d0*/  IMAD.MOV.U32 R8, RZ, RZ, R10 ;  /* 0x000000ffff087224 */ /* 0x000fe400078e000a */
[----:B------:R-:W-:-:S07]  /*01e0*/  IMAD.MOV.U32 R11, RZ, RZ, R9 ;  /* 0x000000ffff0b7224 */ /* 0x000fce00078e0009 */
.L_x_7:
[----:B0-----:R-:W-:Y:S01]  /*01f0*/  LOP3.LUT R2, R8, 0x3, RZ, 0xc0, !PT ;  /* 0x0000000308027812 */ /* 0x001fe200078ec0ff */
[----:B------:R-:W-:Y:S03]  /*0200*/  BSSY.RECONVERGENT B1, `(.L_x_2) ;  /* 0x00000ca000017945 */ /* 0x000fe60003800200 */
[----:B------:R-:W-:-:S04]  /*0210*/  ISETP.NE.U32.AND P0, PT, R2, RZ, PT ;  /* 0x000000ff0200720c */ /* 0x000fc80003f05070 */
[----:B------:R-:W-:-:S13]  /*0220*/  ISETP.NE.AND.EX P0, PT, RZ, RZ, PT, P0 ;  /* 0x000000ffff00720c */ /* 0x000fda0003f05300 */
[----:B------:R-:W-:Y:S05]  /*0230*/  @!P0 BRA `(.L_x_3) ;  /* 0x0000000c00188947 */ /* 0x000fea0003800000 */
[----:B------:R-:W0:Y:S01]  /*0240*/  LDC.64 R4, c[0x4][RZ] ;  /* 0x01000000ff047b82 */ /* 0x000e220000000a00 */
[----:B------:R-:W-:Y:S02]  /*0250*/  IMAD.MOV.U32 R14, RZ, RZ, RZ ;  /* 0x000000ffff0e7224 */ /* 0x000fe400078e00ff */
[----:B0-----:R-:W-:-:S07]  /*0260*/  IMAD.WIDE.U32 R4, R0, 0xc80, R4 ;  /* 0x00000c8000047825 */ /* 0x001fce00078e0004 */
.L_x_6:
[----:B------:R-:W-:Y:S02]  /*0270*/  HFMA2 R16, -RZ, RZ, 0, 0 ;  /* 0x00000000ff107431 */ /* 0x000fe400000001ff */
[----:B0-----:R-:W-:Y:S01]  /*0280*/  IMAD.MOV.U32 R15, RZ, RZ, RZ ;  /* 0x000000ffff0f7224 */ /* 0x001fe200078e00ff */
[----:B------:R-:W-:Y:S02]  /*0290*/  CS2R R2, SRZ ;  /* 0x0000000000027805 */ /* 0x000fe4000001ff00 */
[----:B------:R-:W-:-:S07]  /*02a0*/  CS2R R6, SRZ ;  /* 0x0000000000067805 */ /* 0x000fce000001ff00 */
.L_x_5:
[----:B------:R-:W0:Y:S02]  /*02b0*/  LDC.64 R12, c[0x0][0x388] ;  /* 0x0000e200ff0c7b82 */ /* 0x000e240000000a00 */
[----:B0-----:R-:W-:-:S04]  /*02c0*/  IMAD.WIDE R12, R10, 0x30, R12 ;  /* 0x000000300a0c7825 */ /* 0x001fc800078e020c */
[----:B------:R-:W-:-:S05]  /*02d0*/  IMAD.WIDE.U32 R12, R16, 0x4, R12 ;  /* 0x00000004100c7825 */ /* 0x000fca00078e000c */
[----:B------:R0:W5:Y:S01]  /*02e0*/  LDG.E R17, desc[UR6][R12.64+0x4] ;  /* 0x000004060c117981 */ /* 0x000162000c1e1900 */
[----:B------:R-:W-:-:S07]  /*02f0*/  IMAD.MOV.U32 R18, RZ, RZ, RZ ;  /* 0x000000ffff127224 */ /* 0x000fce00078e00ff */
.L_x_4:
[----:B-----5:R-:W-:Y:S01]  /*0300*/  SHF.R.U32.HI R25, RZ, R18, R17 ;  /* 0x00000012ff197219 */ /* 0x020fe20000011611 */
[----:B0-----:R-:W-:-:S03]  /*0310*/  IMAD.SHL.U32 R13, R16, 0x20, RZ ;  /* 0x00000020100d7824 */ /* 0x001fc600078e00ff */
[----:B------:R-:W-:Y:S01]  /*0320*/  LOP3.LUT R19, R25, 0x1, RZ, 0xc0, !PT ;  /* 0x0000000119137812 */ /* 0x000fe200078ec0ff */
[----:B------:R-:W-:-:S03]  /*0330*/  IMAD.IADD R12, R13, 0x1, R18 ;  /* 0x000000010d0c7824 */ /* 0x000fc600078e0212 */
[----:B------:R-:W-:Y:S01]  /*0340*/  ISETP.NE.U32.AND P0, PT, R19, 0x1, PT ;  /* 0x000000011300780c */ /* 0x000fe20003f05070 */
[----:B------:R-:W-:-:S03]  /*0350*/  IMAD R13, R12, 0x5, RZ ;  /* 0x000000050c0d7824 */ /* 0x000fc600078e02ff */
[----:B------:R-:W-:Y:S01]  /*0360*/  R2P PR, R25, 0x7e ;  /* 0x0000007e19007804 */ /* 0x000fe20000000000 */
[----:B------:R-:W-:-:S08]  /*0370*/  IMAD.WIDE.U32 R12, R13, 0x4, R4 ;  /* 0x000000040d0c7825 */ /* 0x000fd000078e0004 */
[----:B------:R-:W2:Y:S04]  /*0380*/  @!P0 LDG.E R20, desc[UR6][R12.64] ;  /* 0x000000060c148981 */ /* 0x000ea8000c1e1900 */
[----:B------:R-:W3:Y:S04]  /*0390*/  @P1 LDG.E R26, desc[UR6][R12.64+0x14] ;  /* 0x000014060c1a1981 */ /* 0x000ee8000c1e1900 */
[----:B------:R-:W4:Y:S04]  /*03a0*/  @!P0 LDG.E R19, desc[UR6][R12.64+0x4] ;  /* 0x000004060c138981 */ /* 0x000f28000c1e1900 */
[----:B------:R-:W4:Y:S04]  /*03b0*/  @!P0 LDG.E R22, desc[UR6][R12.64+0x8] ;  /* 0x000008060c168981 */ /* 0x000f28000c1e1900 */
[----:B------:R-:W4:Y:S04]  /*03c0*/  @!P0 LDG.E R21, desc[UR6][R12.64+0xc] ;  /* 0x00000c060c158981 */ /* 0x000f28000c1e1900 */
[----:B------:R-:W4:Y:S04]  /*03d0*/  @!P0 LDG.E R24, desc[UR6][R12.64+0x10] ;  /* 0x000010060c188981 */ /* 0x000f28000c1e1900 */
[----:B------:R-:W4:Y:S04]  /*03e0*/  @P2 LDG.E R28, desc[UR6][R12.64+0x28] ;  /* 0x000028060c1c2981 */ /* 0x000f28000c1e1900 */
[----:B------:R-:W4:Y:S04]  /*03f0*/  @P3 LDG.E R30, desc[UR6][R12.64+0x3c] ;  /* 0x00003c060c1e3981 */ /* 0x000f28000c1e1900 */
[----:B------:R-:W4:Y:S04]  /*0400*/  @P4 LDG.E R32, desc[UR6][R12.64+0x50] ;  /* 0x000050060c204981 */ /* 0x000f28000c1e1900 */
[----:B------:R-:W4:Y:S04]  /*0410*/  @P5 LDG.E R34, desc[UR6][R12.64+0x64] ;  /* 0x000064060c225981 */ /* 0x000f28000c1e1900 */
[----:B------:R-:W4:Y:S04]  /*0420*/  @P2 LDG.E R23, desc[UR6][R12.64+0x2c] ;  /* 0x00002c060c172981 */ /* 0x000f28000c1e1900 */
[----:B------:R-:W4:Y:S04]  /*0430*/  @P2 LDG.E R27, desc[UR6][R12.64+0x34] ;  /* 0x000034060c1b2981 */ /* 0x000f28000c1e1900 */
[----:B------:R-:W4:Y:S04]  /*0440*/  @P3 LDG.E R29, desc[UR6][R12.64+0x40] ;  /* 0x000040060c1d3981 */ /* 0x000f28000c1e1900 */
[----:B------:R-:W4:Y:S04]  /*0450*/  @P3 LDG.E R31, desc[UR6][R12.64+0x48] ;  /* 0x000048060c1f3981 */ /* 0x000f28000c1e1900 */
[----:B------:R-:W4:Y:S01]  /*0460*/  @P4 LDG.E R33, desc[UR6][R12.64+0x54] ;  /* 0x000054060c214981 */ /* 0x000f22000c1e1900 */
[----:B--2---:R-:W-:-:S03]  /*0470*/  @!P0 LOP3.LUT R15, R15, R20, RZ, 0x3c, !PT ;  /* 0x000000140f0f8212 */ /* 0x004fc600078e3cff */
[----:B------:R-:W2:Y:S01]  /*0480*/  @P1 LDG.E R20, desc[UR6][R12.64+0x1c] ;  /* 0x00001c060c141981 */ /* 0x000ea2000c1e1900 */
[----:B---3--:R-:W-:-:S03]  /*0490*/  @P1 LOP3.LUT R15, R15, R26, RZ, 0x3c, !PT ;  /* 0x0000001a0f0f1212 */ /* 0x008fc600078e3cff */
[----:B------:R-:W3:Y:S01]  /*04a0*/  @P2 LDG.E R26, desc[UR6][R12.64+0x38] ;  /* 0x000038060c1a2981 */ /* 0x000ee2000c1e1900 */
[----:B----4-:R-:W-:-:S03]  /*04b0*/  @!P0 LOP3.LUT R6, R6, R19, RZ, 0x3c, !PT ;  /* 0x0000001306068212 */ /* 0x010fc600078e3cff */
[----:B------:R-:W4:Y:S01]  /*04c0*/  @P1 LDG.E R19, desc[UR6][R12.64+0x18] ;  /* 0x000018060c131981 */ /* 0x000f22000c1e1900 */
[----:B------:R-:W-:-:S03]  /*04d0*/  @!P0 LOP3.LUT R7, R7, R22, RZ, 0x3c, !PT ;  /* 0x0000001607078212 */ /* 0x000fc600078e3cff */
[----:B------:R-:W3:Y:S01]  /*04e0*/  @P1 LDG.E R22, desc[UR6][R12.64+0x24] ;  /* 0x000024060c161981 */ /* 0x000ee2000c1e1900 */
[----:B------:R-:W-:-:S03]  /*04f0*/  @!P0 LOP3.LUT R2, R2, R21, RZ, 0x3c, !PT ;  /* 0x0000001502028212 */ /* 0x000fc600078e3cff */
[----:B------:R-:W3:Y:S01]  /*0500*/  @P1 LDG.E R21, desc[UR6][R12.64+0x20] ;  /* 0x000020060c151981 */ /* 0x000ee2000c1e1900 */
[----:B------:R-:W-:Y:S02]  /*0510*/  @!P0 LOP3.LUT R3, R3, R24, RZ, 0x3c, !PT ;  /* 0x0000001803038212 */ /* 0x000fe400078e3cff */
[----:B------:R-:W-:Y:S01]  /*0520*/  LOP3.LUT P0, RZ, R25, 0x80, RZ, 0xc0, !PT ;  /* 0x0000008019ff7812 */ /* 0x000fe2000780c0ff */
[----:B------:R-:W3:Y:S01]  /*0530*/  @P2 LDG.E R24, desc[UR6][R12.64+0x30] ;  /* 0x000030060c182981 */ /* 0x000ee2000c1e1900 */
[----:B------:R-:W-:-:S03]  /*0540*/  @P2 LOP3.LUT R15, R15, R28, RZ, 0x3c, !PT ;  /* 0x0000001c0f0f2212 */ /* 0x000fc600078e3cff */
[----:B------:R-:W3:Y:S01]  /*0550*/  @P3 LDG.E R28, desc[UR6][R12.64+0x44] ;  /* 0x000044060c1c3981 */ /* 0x000ee2000c1e1900 */
[----:B------:R-:W-:-:S03]  /*0560*/  @P3 LOP3.LUT R15, R15, R30, RZ, 0x3c, !PT ;  /* 0x0000001e0f0f3212 */ /* 0x000fc600078e3cff */
[----:B------:R-:W3:Y:S01]  /*0570*/  @P3 LDG.E R30, desc[UR6][R12.64+0x4c] ;  /* 0x00004c060c1e3981 */ /* 0x000ee2000c1e1900 */
[----:B------:R-:W-:-:S03]  /*0580*/  @P4 LOP3.LUT R15, R15, R32, RZ, 0x3c, !PT ;  /* 0x000000200f0f4212 */ /* 0x000fc600078e3cff */
[----:B------:R-:W3:Y:S01]  /*0590*/  @P6 LDG.E R32, desc[UR6][R12.64+0x78] ;  /* 0x000078060c206981 */ /* 0x000ee2000c1e1900 */
[----:B------:R-:W-:-:S03]  /*05a0*/  @P5 LOP3.LUT R15, R15, R34, RZ, 0x3c, !PT ;  /* 0x000000220f0f5212 */ /* 0x000fc600078e3cff */
[----:B------:R-:W3:Y:S01]  /*05b0*/  @P0 LDG.E R34, desc[UR6][R12.64+0x8c] ;  /* 0x00008c060c220981 */ /* 0x000ee2000c1e1900 */
[----:B--2---:R-:W-:-:S03]  /*05c0*/  @P1 LOP3.LUT R7, R7, R20, RZ, 0x3c, !PT ;  /* 0x0000001407071212 */ /* 0x004fc600078e3cff */
[----:B------:R-:W2:Y:S01]  /*05d0*/  @P4 LDG.E R20, desc[UR6][R12.64+0x58] ;  /* 0x000058060c144981 */ /* 0x000ea2000c1e1900 */
[----:B----4-:R-:W-:-:S03]  /*05e0*/  @P1 LOP3.LUT R6, R6, R19, RZ, 0x3c, !PT ;  /* 0x0000001306061212 */ /* 0x010fc600078e3cff */
[----:B------:R-:W4:Y:S01]  /*05f0*/  @P4 LDG.E R19, desc[UR6][R12.64+0x5c] ;  /* 0x00005c060c134981 */ /* 0x000f22000c1e1900 */
[----:B---3--:R-:W-:-:S03]  /*0600*/  @P1 LOP3.LUT R3, R3, R22, RZ, 0x3c, !PT ;  /* 0x0000001603031212 */ /* 0x008fc600078e3cff */
[----:B------:R-:W3:Y:S01]  /*0610*/  @P4 LDG.E R22, desc[UR6][R12.64+0x60] ;  /* 0x000060060c164981 */ /* 0x000ee2000c1e1900 */
[----:B------:R-:W-:Y:S02]  /*0620*/  @P2 LOP3.LUT R6, R6, R23, RZ, 0x3c, !PT ;  /* 0x0000001706062212 */ /* 0x000fe400078e3cff */
[----:B------:R-:W-:Y:S01]  /*0630*/  @P1 LOP3.LUT R2, R2, R21, RZ, 0x3c, !PT ;  /* 0x0000001502021212 */ /* 0x000fe200078e3cff */
[----:B------:R-:W3:Y:S01]  /*0640*/  @P5 LDG.E R23, desc[UR6][R12.64+0x70] ;  /* 0x000070060c175981 */ /* 0x000ee2000c1e1900 */
[----:B------:R-:W-:Y:S02]  /*0650*/  @P2 LOP3.LUT R3, R3, R26, RZ, 0x3c, !PT ;  /* 0x0000001a03032212 */ /* 0x000fe400078e3cff */
[----:B------:R-:W-:Y:S01]  /*0660*/  @P2 LOP3.LUT R7, R7, R24, RZ, 0x3c, !PT ;  /* 0x0000001807072212 */ /* 0x000fe200078e3cff */
[----:B------:R-:W3:Y:S01]  /*0670*/  @P5 LDG.E R21, desc[UR6][R12.64+0x68] ;  /* 0x000068060c155981 */ /* 0x000ee2000c1e1900 */
[----:B------:R-:W-:-:S03]  /*0680*/  @P2 LOP3.LUT R2, R2, R27, RZ, 0x3c, !PT ;  /* 0x0000001b02022212 */ /* 0x000fc600078e3cff */
[----:B------:R-:W3:Y:S01]  /*0690*/  @P5 LDG.E R24, desc[UR6][R12.64+0x6c] ;  /* 0x00006c060c185981 */ /* 0x000ee2000c1e1900 */
[----:B------:R-:W-:-:S03]  /*06a0*/  @P3 LOP3.LUT R6, R6, R29, RZ, 0x3c, !PT ;  /* 0x0000001d06063212 */ /* 0x000fc600078e3cff */
        /* <DEDUP_REMOVED lines=11> */
[----:B------:R-:W3:Y:S04]  /*0760*/  @P0 LDG.E R31, desc[UR6][R12.64+0x90] ;  /* 0x000090060c1f0981 */ /* 0x000ee8000c1e1900 */
[----:B------:R-:W3:Y:S04]  /*0770*/  @P0 LDG.E R32, desc[UR6][R12.64+0x94] ;  /* 0x000094060c200981 */ /* 0x000ee8000c1e1900 */
[----:B------:R-:W3:Y:S04]  /*0780*/  @P0 LDG.E R33, desc[UR6][R12.64+0x98] ;  /* 0x000098060c210981 */ /* 0x000ee8000c1e1900 */
[----:B------:R-:W3:Y:S01]  /*0790*/  @P0 LDG.E R34, desc[UR6][R12.64+0x9c] ;  /* 0x00009c060c220981 */ /* 0x000ee2000c1e1900 */
[----:B--2---:R-:W-:-:S02]  /*07a0*/  @P4 LOP3.LUT R7, R7, R20, RZ, 0x3c, !PT ;  /* 0x0000001407074212 */ /* 0x004fc400078e3cff */
[----:B----4-:R-:W-:Y:S02]  /*07b0*/  @P4 LOP3.LUT R2, R2, R19, RZ, 0x3c, !PT ;  /* 0x0000001302024212 */ /* 0x010fe400078e3cff */
[----:B---3--:R-:W-:Y:S02]  /*07c0*/  @P4 LOP3.LUT R3, R3, R22, RZ, 0x3c, !PT ;  /* 0x0000001603034212 */ /* 0x008fe400078e3cff */
[----:B------:R-:W-:Y:S02]  /*07d0*/  @P5 LOP3.LUT R2, R2, R23, RZ, 0x3c, !PT ;  /* 0x0000001702025212 */ /* 0x000fe400078e3cff */
[----:B------:R-:W-:Y:S02]  /*07e0*/  @P5 LOP3.LUT R6, R6, R21, RZ, 0x3c, !PT ;  /* 0x0000001506065212 */ /* 0x000fe400078e3cff */
[----:B------:R-:W-:Y:S02]  /*07f0*/  @P5 LOP3.LUT R7, R7, R24, RZ, 0x3c, !PT ;  /* 0x0000001807075212 */ /* 0x000fe400078e3cff */
[----:B------:R-:W-:-:S02]  /*0800*/  @P5 LOP3.LUT R3, R3, R26, RZ, 0x3c, !PT ;  /* 0x0000001a03035212 */ /* 0x000fc400078e3cff */
[----:B------:R-:W-:Y:S02]  /*0810*/  @P6 LOP3.LUT R6, R6, R27, RZ, 0x3c, !PT ;  /* 0x0000001b06066212 */ /* 0x000fe400078e3cff */
[----:B------:R-:W-:Y:S02]  /*0820*/  @P6 LOP3.LUT R7, R7, R28, RZ, 0x3c, !PT ;  /* 0x0000001c07076212 */ /* 0x000fe400078e3cff */
[----:B------:R-:W-:Y:S02]  /*0830*/  @P6 LOP3.LUT R2, R2, R29, RZ, 0x3c, !PT ;  /* 0x0000001d02026212 */ /* 0x000fe400078e3cff */
[----:B------:R-:W-:Y:S02]  /*0840*/  @P6 LOP3.LUT R3, R3, R30, RZ, 0x3c, !PT ;  /* 0x0000001e03036212 */ /* 0x000fe400078e3cff */
[----:B------:R-:W-:Y:S02]  /*0850*/  @P0 LOP3.LUT R6, R6, R31, RZ, 0x3c, !PT ;  /* 0x0000001f06060212 */ /* 0x000fe400078e3cff */
[----:B------:R-:W-:-:S02]  /*0860*/  @P0 LOP3.LUT R7, R7, R32, RZ, 0x3c, !PT ;  /* 0x0000002007070212 */ /* 0x000fc400078e3cff */
[----:B------:R-:W-:Y:S02]  /*0870*/  @P0 LOP3.LUT R2, R2, R33, RZ, 0x3c, !PT ;  /* 0x0000002102020212 */ /* 0x000fe400078e3cff */
[----:B------:R-:W-:Y:S02]  /*0880*/  @P0 LOP3.LUT R3, R3, R34, RZ, 0x3c, !PT ;  /* 0x0000002203030212 */ /* 0x000fe400078e3cff */
[----:B------:R-:W-:-:S13]  /*0890*/  R2P PR, R25.B1, 0x7f ;  /* 0x0000007f19007804 */ /* 0x000fda0000001000 */
[----:B------:R-:W2:Y:S04]  /*08a0*/  @P0 LDG.E R24, desc[UR6][R12.64+0xa0] ;  /* 0x0000a0060c180981 */ /* 0x000ea8000c1e1900 */
[----:B------:R-:W3:Y:S04]  /*08b0*/  @P0 LDG.E R26, desc[UR6][R12.64+0xa8] ;  /* 0x0000a8060c1a0981 */ /* 0x000ee8000c1e1900 */
        /* <DEDUP_REMOVED lines=13> */
[----:B--2---:R-:W-:-:S03]  /*0990*/  @P0 LOP3.LUT R15, R15, R24, RZ, 0x3c, !PT ;  /* 0x000000180f0f0212 */ /* 0x004fc600078e3cff */
[----:B------:R-:W2:Y:S01]  /*09a0*/  @P3 LDG.E R24, desc[UR6][R12.64+0xdc] ;  /* 0x0000dc060c183981 */ /* 0x000ea2000c1e1900 */
[----:B---3--:R-:W-:-:S03]  /*09b0*/  @P0 LOP3.LUT R7, R7, R26, RZ, 0x3c, !PT ;  /* 0x0000001a07070212 */ /* 0x008fc600078e3cff */
[----:B------:R-:W3:Y:S01]  /*09c0*/  @P1 LDG.E R26, desc[UR6][R12.64+0xbc] ;  /* 0x0000bc060c1a1981 */ /* 0x000ee2000c1e1900 */
[----:B----4-:R-:W-:-:S03]  /*09d0*/  @P0 LOP3.LUT R6, R6, R19, RZ, 0x3c, !PT ;  /* 0x0000001306060212 */ /* 0x010fc600078e3cff */
[----:B------:R-:W4:Y:S01]  /*09e0*/  @P3 LDG.E R19, desc[UR6][R12.64+0xe8] ;  /* 0x0000e8060c133981 */ /* 0x000f22000c1e1900 */
[----:B------:R-:W-:-:S03]  /*09f0*/  @P0 LOP3.LUT R2, R2, R21, RZ, 0x3c, !PT ;  /* 0x0000001502020212 */ /* 0x000fc600078e3cff */
[----:B------:R-:W4:Y:S01]  /*0a00*/  @P1 LDG.E R21, desc[UR6][R12.64+0xb8] ;  /* 0x0000b8060c151981 */ /* 0x000f22000c1e1900 */
[----:B------:R-:W-:Y:S02]  /*0a10*/  @P0 LOP3.LUT R3, R3, R28, RZ, 0x3c, !PT ;  /* 0x0000001c03030212 */ /* 0x000fe400078e3cff */
[----:B------:R-:W-:Y:S01]  /*0a20*/  LOP3.LUT P0, RZ, R25, 0x8000, RZ, 0xc0, !PT ;  /* 0x0000800019ff7812 */ /* 0x000fe2000780c0ff */
[----:B------:R-:W4:Y:S01]  /*0a30*/  @P1 LDG.E R28, desc[UR6][R12.64+0xc4] ;  /* 0x0000c4060c1c1981 */ /* 0x000f22000c1e1900 */
[----:B------:R-:W-:-:S03]  /*0a40*/  @P1 LOP3.LUT R15, R15, R20, RZ, 0x3c, !PT ;  /* 0x000000140f0f1212 */ /* 0x000fc600078e3cff */
[----:B------:R-:W4:Y:S04]  /*0a50*/  @P2 LDG.E R25, desc[UR6][R12.64+0xcc] ;  /* 0x0000cc060c192981 */ /* 0x000f28000c1e1900 */
[----:B------:R-:W4:Y:S04]  /*0a60*/  @P3 LDG.E R20, desc[UR6][R12.64+0xe4] ;  /* 0x0000e4060c143981 */ /* 0x000f28000c1e1900 */
[----:B------:R-:W4:Y:S01]  /*0a70*/  @P0 LDG.E R33, desc[UR6][R12.64+0x12c] ;  /* 0x00012c060c210981 */ /* 0x000f22000c1e1900 */
[----:B------:R-:W-:-:S03]  /*0a80*/  @P2 LOP3.LUT R15, R15, R22, RZ, 0x3c, !PT ;  /* 0x000000160f0f2212 */ /* 0x000fc600078e3cff */
[----:B------:R-:W4:Y:S01]  /*0a90*/  @P3 LDG.E R22, desc[UR6][R12.64+0xec] ;  /* 0x0000ec060c163981 */ /* 0x000f22000c1e1900 */
[----:B------:R-:W-:-:S03]  /*0aa0*/  @P1 LOP3.LUT R2, R2, R23, RZ, 0x3c, !PT ;  /* 0x0000001702021212 */ /* 0x000fc600078e3cff */
[----:B------:R-:W4:Y:S01]  /*0ab0*/  @P4 LDG.E R23, desc[UR6][R12.64+0xfc] ;  /* 0x0000fc060c174981 */ /* 0x000f22000c1e1900 */
[----:B------:R-:W-:-:S03]  /*0ac0*/  @P2 LOP3.LUT R2, R2, R27, RZ, 0x3c, !PT ;  /* 0x0000001b02022212 */ /* 0x000fc600078e3cff */
[----:B------:R-:W4:Y:S01]  /*0ad0*/  @P5 LDG.E R27, desc[UR6][R12.64+0x110] ;  /* 0x000110060c1b5981 */ /* 0x000f22000c1e1900 */
[----:B--2---:R-:W-:-:S03]  /*0ae0*/  @P3 LOP3.LUT R15, R15, R24, RZ, 0x3c, !PT ;  /* 0x000000180f0f3212 */ /* 0x004fc600078e3cff */
[----:B------:R-:W2:Y:S01]  /*0af0*/  @P4 LDG.E R24, desc[UR6][R12.64+0xf8] ;  /* 0x0000f8060c184981 */ /* 0x000ea2000c1e1900 */
[----:B---3--:R-:W-:Y:S02]  /*0b00*/  @P1 LOP3.LUT R7, R7, R26, RZ, 0x3c, !PT ;  /* 0x0000001a07071212 */ /* 0x008fe400078e3cff */
[----:B------:R-:W-:Y:S01]  /*0b10*/  @P4 LOP3.LUT R15, R15, R34, RZ, 0x3c, !PT ;  /* 0x000000220f0f4212 */ /* 0x000fe200078e3cff */
[----:B------:R-:W3:Y:S01]  /*0b20*/  @P4 LDG.E R26, desc[UR6][R12.64+0x100] ;  /* 0x000100060c1a4981 */ /* 0x000ee2000c1e1900 */
[----:B------:R-:W-:Y:S02]  /*0b30*/  @P2 LOP3.LUT R7, R7, R30, RZ, 0x3c, !PT ;  /* 0x0000001e07072212 */ /* 0x000fe400078e3cff */
[----:B----4-:R-:W-:Y:S01]  /*0b40*/  @P1 LOP3.LUT R6, R6, R21, RZ, 0x3c, !PT ;  /* 0x0000001506061212 */ /* 0x010fe200078e3cff */
[----:B------:R-:W4:Y:S01]  /*0b50*/  @P6 LDG.E R30, desc[UR6][R12.64+0x120] ;  /* 0x000120060c1e6981 */ /* 0x000f22000c1e1900 */
[----:B------:R-:W-:-:S03]  /*0b60*/  @P5 LOP3.LUT R15, R15, R36, RZ, 0x3c, !PT ;  /* 0x000000240f0f5212 */ /* 0x000fc600078e3cff */
[----:B------:R-:W4:Y:S01]  /*0b70*/  @P4 LDG.E R21, desc[UR6][R12.64+0xf4] ;  /* 0x0000f4060c154981 */ /* 0x000f22000c1e1900 */
[----:B------:R-:W-:Y:S02]  /*0b80*/  @P1 LOP3.LUT R3, R3, R28, RZ, 0x3c, !PT ;  /* 0x0000001c03031212 */ /* 0x000fe400078e3cff */
[----:B------:R-:W-:Y:S01]  /*0b90*/  @P2 LOP3.LUT R6, R6, R25, RZ, 0x3c, !PT ;  /* 0x0000001906062212 */ /* 0x000fe200078e3cff */
[----:B------:R-:W4:Y:S01]  /*0ba0*/  @P5 LDG.E R28, desc[UR6][R12.64+0x10c] ;  /* 0x00010c060c1c5981 */ /* 0x000f22000c1e1900 */
[----:B------:R-:W-:-:S03]  /*0bb0*/  @P3 LOP3.LUT R7, R7, R20, RZ, 0x3c, !PT ;  /* 0x0000001407073212 */ /* 0x000fc600078e3cff */
        /* <DEDUP_REMOVED lines=9> */
[----:B------:R-:W4:Y:S04]  /*0c50*/  @P6 LDG.E R19, desc[UR6][R12.64+0x124] ;  /* 0x000124060c136981 */ /* 0x000f28000c1e1900 */
[----:B------:R-:W4:Y:S04]  /*0c60*/  @P0 LDG.E R31, desc[UR6][R12.64+0x130] ;  /* 0x000130060c1f0981 */ /* 0x000f28000c1e1900 */
[----:B------:R-:W4:Y:S04]  /*0c70*/  @P0 LDG.E R34, desc[UR6][R12.64+0x134] ;  /* 0x000134060c220981 */ /* 0x000f28000c1e1900 */
[----:B------:R-:W4:Y:S04]  /*0c80*/  @P0 LDG.E R36, desc[UR6][R12.64+0x13c] ;  /* 0x00013c060c240981 */ /* 0x000f28000c1e1900 */
[----:B------:R-:W4:Y:S01]  /*0c90*/  @P0 LDG.E R33, desc[UR6][R12.64+0x138] ;  /* 0x000138060c210981 */ /* 0x000f22000c1e1900 */
[----:B------:R-:W-:Y:S01]  /*0ca0*/  VIADD R18, R18, 0x10 ;  /* 0x0000001012127836 */ /* 0x000fe20000000000 */
[----:B------:R-:W-:-:S04]  /*0cb0*/  @P3 LOP3.LUT R3, R3, R22, RZ, 0x3c, !PT ;  /* 0x0000001603033212 */ /* 0x000fc800078e3cff */
[----:B------:R-:W-:Y:S02]  /*0cc0*/  ISETP.NE.AND P1, PT, R18, 0x20, PT ;  /* 0x000000201200780c */ /* 0x000fe40003f25270 */
[----:B------:R-:W-:-:S04]  /*0cd0*/  @P4 LOP3.LUT R2, R2, R23, RZ, 0x3c, !PT ;  /* 0x0000001702024212 */ /* 0x000fc800078e3cff */
[----:B------:R-:W-:Y:S02]  /*0ce0*/  @P5 LOP3.LUT R2, R2, R27, RZ, 0x3c, !PT ;  /* 0x0000001b02025212 */ /* 0x000fe400078e3cff */
[----:B--2---:R-:W-:Y:S02]  /*0cf0*/  @P4 LOP3.LUT R7, R7, R24, RZ, 0x3c, !PT ;  /* 0x0000001807074212 */ /* 0x004fe400078e3cff */
[----:B---3--:R-:W-:Y:S02]  /*0d00*/  @P4 LOP3.LUT R3, R3, R26, RZ, 0x3c, !PT ;  /* 0x0000001a03034212 */ /* 0x008fe400078e3cff */
[----:B----4-:R-:W-:Y:S02]  /*0d10*/  @P4 LOP3.LUT R6, R6, R21, RZ, 0x3c, !PT ;  /* 0x0000001506064212 */ /* 0x010fe400078e3cff */
        /* <DEDUP_REMOVED lines=10> */
[----:B------:R-:W-:Y:S01]  /*0dc0*/  @P0 LOP3.LUT R2, R2, R33, RZ, 0x3c, !PT ;  /* 0x0000002102020212 */ /* 0x000fe200078e3cff */
[----:B------:R-:W-:Y:S06]  /*0dd0*/  @P1 BRA `(.L_x_4) ;  /* 0xfffffff400481947 */ /* 0x000fec000383ffff */
[----:B------:R-:W-:-:S05]  /*0de0*/  VIADD R16, R16, 0x1 ;  /* 0x0000000110107836 */ /* 0x000fca0000000000 */
[----:B------:R-:W-:-:S13]  /*0df0*/  ISETP.NE.AND P0, PT, R16, 0x5, PT ;  /* 0x000000051000780c */ /* 0x000fda0003f05270 */
[----:B------:R-:W-:Y:S05]  /*0e00*/  @P0 BRA `(.L_x_5) ;  /* 0xfffffff400280947 */ /* 0x000fea000383ffff */
[----:B------:R-:W0:Y:S01]  /*0e10*/  LDC.64 R12, c[0x0][0x388] ;  /* 0x0000e200ff0c7b82 */ /* 0x000e220000000a00 */
[----:B------:R-:W-:Y:S02]  /*0e20*/  IADD3 R14, PT, PT, R14, 0x1, RZ ;  /* 0x000000010e0e7810 */ /* 0x000fe40007ffe0ff */
[----:B------:R-:W-:-:S04]  /*0e30*/  LOP3.LUT R17, R8, 0x3, RZ, 0xc0, !PT ;  /* 0x0000000308117812 */ /* 0x000fc800078ec0ff */
[----:B------:R-:W-:Y:S01]  /*0e40*/  ISETP.GE.U32.AND P0, PT, R14, R17, PT ;  /* 0x000000110e00720c */ /* 0x000fe20003f06070 */
[----:B0-----:R-:W-:-:S05]  /*0e50*/  IMAD.WIDE R12, R10, 0x30, R12 ;  /* 0x000000300a0c7825 */ /* 0x001fca00078e020c */
[----:B------:R0:W-:Y:S04]  /*0e60*/  STG.E.64 desc[UR6][R12.64+0x8], R6 ;  /* 0x000008060c007986 */ /* 0x0001e8000c101b06 */
[----:B------:R0:W-:Y:S04]  /*0e70*/  STG.E.64 desc[UR6][R12.64+0x10], R2 ;  /* 0x000010020c007986 */ /* 0x0001e8000c101b06 */
[----:B------:R0:W-:Y:S01]  /*0e80*/  STG.E desc[UR6][R12.64+0x4], R15 ;  /* 0x0000040f0c007986 */ /* 0x0001e2000c101906 */
[----:B------:R-:W-:Y:S05]  /*0e90*/  @!P0 BRA `(.L_x_6) ;  /* 0xfffffff000f48947 */ /* 0x000fea000383ffff */
.L_x_3:
[----:B------:R-:W-:Y:S05]  /*0ea0*/  BSYNC.RECONVERGENT B1 ;  /* 0x0000000000017941 */ /* 0x000fea0003800200 */
.L_x_2:
[----:B------:R-:W-:Y:S01]  /*0eb0*/  ISETP.GT.U32.AND P0, PT, R8, 0x3, PT ;  /* 0x000000030800780c */ /* 0x000fe20003f04070 */
[----:B------:R-:W-:Y:S01]  /*0ec0*/  VIADD R0, R0, 0x1 ;  /* 0x0000000100007836 */ /* 0x000fe20000000000 */
[--C-:B------:R-:W-:Y:S02]  /*0ed0*/  SHF.R.U64 R8, R8, 0x2, R11.reuse ;  /* 0x0000000208087819 */ /* 0x100fe4000000120b */
[----:B------:R-:W-:Y:S02]  /*0ee0*/  ISETP.GT.U32.AND.EX P0, PT, R11, RZ, PT, P0 ;  /* 0x000000ff0b00720c */ /* 0x000fe40003f04100 */
[----:B------:R-:W-:-:S11]  /*0ef0*/  SHF.R.U32.HI R11, RZ, 0x2, R11 ;  /* 0x00000002ff0b7819 */ /* 0x000fd6000001160b */
[----:B------:R-:W-:Y:S05]  /*0f00*/  @P0 BRA `(.L_x_7) ;  /* 0xfffffff000b80947 */ /* 0x000fea000383ffff */
.L_x_1:
[----:B------:R-:W-:Y:S05]  /*0f10*/  BSYNC.RECONVERGENT B0 ;  /* 0x0000000000007941 */ /* 0x000fea0003800200 */
.L_x_0:
[----:B------:R-:W1:Y:S01]  /*0f20*/  LDC.64 R16, c[0x0][0x388] ;  /* 0x0000e200ff107b82 */ /* 0x000e620000000a00 */
[----:B------:R-:W-:Y:S01]  /*0f30*/  BSSY.RECONVERGENT B0, `(.L_x_8) ;  /* 0x00002c4000007945 */ /* 0x000fe20003800200 */
[----:B0-----:R-:W-:Y:S01]  /*0f40*/  CS2R R2, SRZ ;  /* 0x0000000000027805 */ /* 0x001fe2000001ff00 */
[----:B------:R-:W-:Y:S01]  /*0f50*/  IMAD.MOV.U32 R24, RZ, RZ, RZ ;  /* 0x000000ffff187224 */ /* 0x000fe200078e00ff */
[----:B------:R-:W-:Y:S01]  /*0f60*/  CS2R R6, SRZ ;  /* 0x0000000000067805 */ /* 0x000fe2000001ff00 */
[----:B------:R-:W-:Y:S01]  /*0f70*/  IMAD.MOV.U32 R11, RZ, RZ, RZ ;  /* 0x000000ffff0b7224 */ /* 0x000fe200078e00ff */
[----:B------:R-:W-:Y:S01]  /*0f80*/  CS2R R12, SRZ ;  /* 0x00000000000c7805 */ /* 0x000fe2000001ff00 */
[----:B------:R-:W-:Y:S02]  /*0f90*/  IMAD.MOV.U32 R8, RZ, RZ, RZ ;  /* 0x000000ffff087224 */ /* 0x000fe400078e00ff */
[----:B-1----:R-:W-:-:S05]  /*0fa0*/  IMAD.WIDE R16, R10, 0x30, R16 ;  /* 0x000000300a107825 */ /* 0x002fca00078e0210 */
[----:B------:R0:W-:Y:S04]  /*0fb0*/  STG.E.64 desc[UR6][R16.64+0x18], RZ ;  /* 0x000018ff10007986 */ /* 0x0001e8000c101b06 */
[----:B------:R0:W-:Y:S04]  /*0fc0*/  STG.E desc[UR6][R16.64+0x20], RZ ;  /* 0x000020ff10007986 */ /* 0x0001e8000c101906 */
[----:B------:R0:W-:Y:S02]  /*0fd0*/  STG.E.64 desc[UR6][R16.64+0x28], RZ ;  /* 0x000028ff10007986 */ /* 0x0001e4000c101b06 */
.L_x_34:
[----:B------:R-:W-:Y:S01]  /*0fe0*/  FSETP.NEU.AND P0, PT, R6, 1, PT ;  /* 0x3f8000000600780b */ /* 0x000fe20003f0d000 */
[----:B------:R-:W-:Y:S01]  /*0ff0*/  BSSY.RECONVERGENT B1, `(.L_x_9) ;  /* 0x0000047000017945 */ /* 0x000fe20003800200 */
[----:B------:R-:W-:Y:S01]  /*1000*/  FSETP.NEU.AND P2, PT, R7, 1, PT ;  /* 0x3f8000000700780b */ /* 0x000fe20003f4d000 */
[----:B------:R-:W-:Y:S01]  /*1010*/  IMAD.MOV.U32 R0, RZ, RZ, 0x3f800000 ;  /* 0x3f800000ff007424 */ /* 0x000fe200078e00ff */
[----:B------:R-:W-:Y:S02]  /*1020*/  FSETP.NEU.AND P1, PT, R8, 1, PT ;  /* 0x3f8000000800780b */ /* 0x000fe40003f2d000 */
[----:B------:R-:W-:-:S07]  /*1030*/  MOV R5, 0x3f800000 ;  /* 0x3f80000000057802 */ /* 0x000fce0000000f00 */
[----:B------:R-:W-:Y:S05]  /*1040*/  @!P0 BRA `(.L_x_10) ;  /* 0x0000000400048947 */ /* 0x000fea0003800000 */
[----:B------:R-:W-:-:S13]  /*1050*/  FSETP.NAN.AND P0, PT, |R6|, |R6|, PT ;  /* 0x400000060600720b */ /* 0x000fda0003f08200 */
[----:B------:R-:W-:Y:S01]  /*1060*/  @P0 FADD R5, R6, 2 ;  /* 0x4000000006050421 */ /* 0x000fe20000000000 */
[----:B------:R-:W-:Y:S06]  /*1070*/  @P0 BRA `(.L_x_10) ;  /* 0x0000000000f80947 */ /* 0x000fec0003800000 */
[C---:B------:R-:W-:Y:S01]  /*1080*/  FMUL R5, |R6|.reuse, 16777216 ;  /* 0x4b80000006057820 */ /* 0x040fe20000400200 */
[----:B------:R-:W-:Y:S01]  /*1090*/  FSETP.GEU.AND P0, PT, |R6|, 1.175494350822287508e-38, PT ;  /* 0x008000000600780b */ /* 0x000fe20003f0e200 */
[----:B------:R-:W-:-:S03]  /*10a0*/  IMAD.MOV.U32 R22, RZ, RZ, 0x3a2c32e4 ;  /* 0x3a2c32e4ff167424 */ /* 0x000fc600078e00ff */
[----:B------:R-:W-:-:S05]  /*10b0*/  FSEL R5, R5, |R6|, !P0 ;  /* 0x4000000605057208 */ /* 0x000fca0004000000 */
[----:B------:R-:W-:-:S05]  /*10c0*/  VIADD R4, R5, 0xc0cafb0d ;  /* 0xc0cafb0d05047836 */ /* 0x000fca0000000000 */
[----:B------:R-:W-:-:S05]  /*10d0*/  LOP3.LUT R4, R4, 0xff800000, RZ, 0xc0, !PT ;  /* 0xff80000004047812 */ /* 0x000fca00078ec0ff */
[----:B------:R-:W-:Y:S01]  /*10e0*/  IMAD.IADD R5, R5, 0x1, -R4 ;  /* 0x0000000105057824 */ /* 0x000fe200078e0a04 */
[----:B------:R-:W-:-:S03]  /*10f0*/  I2FP.F32.S32 R4, R4 ;  /* 0x0000000400047245 */ /* 0x000fc60000201400 */
[C---:B------:R-:W-:Y:S01]  /*1100*/  FADD R15, R5.reuse, 1 ;  /* 0x3f800000050f7421 */ /* 0x040fe20000000000 */
[----:B------:R-:W-:Y:S01]  /*1110*/  FADD R14, R5, -1 ;  /* 0xbf800000050e7421 */ /* 0x000fe20000000000 */
[----:B------:R-:W-:Y:S02]  /*1120*/  FSEL R5, RZ, -24, P0 ;  /* 0xc1c00000ff057808 */ /* 0x000fe40000000000 */
[----:B------:R-:W-:Y:S01]  /*1130*/  FSETP.NEU.AND P0, PT, |R6|, +INF , PT ;  /* 0x7f8000000600780b */ /* 0x000fe20003f0d200 */
[----:B------:R-:W-:Y:S01]  /*1140*/  FADD R18, R14, R14 ;  /* 0x0000000e0e127221 */ /* 0x000fe20000000000 */
[----:B------:R-:W1:Y:S01]  /*1150*/  MUFU.RCP R15, R15 ;  /* 0x0000000f000f7308 */ /* 0x000e620000001000 */
[----:B------:R-:W-:Y:S01]  /*1160*/  FFMA R5, R4, 1.1920928955078125e-07, R5 ;  /* 0x3400000004057823 */ /* 0x000fe20000000005 */
[----:B------:R-:W-:Y:S01]  /*1170*/  FSETP.NEU.AND P0, PT, R6, RZ, P0 ;  /* 0x000000ff0600720b */ /* 0x000fe2000070d000 */
[----:B-1----:R-:W-:-:S04]  /*1180*/  FMUL R18, R15, R18 ;  /* 0x000000120f127220 */ /* 0x002fc80000400000 */
[----:B------:R-:W-:Y:S01]  /*1190*/  FADD R20, R14, -R18 ;  /* 0x800000120e147221 */ /* 0x000fe20000000000 */
[C---:B------:R-:W-:Y:S01]  /*11a0*/  FMUL R19, R18.reuse, R18 ;  /* 0x0000001212137220 */ /* 0x040fe20000400000 */
[----:B------:R-:W-:Y:S02]  /*11b0*/  FFMA R4, R18, 1.4426950216293334961, R5 ;  /* 0x3fb8aa3b12047823 */ /* 0x000fe40000000005 */
[----:B------:R-:W-:Y:S01]  /*11c0*/  FADD R21, R20, R20 ;  /* 0x0000001414157221 */ /* 0x000fe20000000000 */
[----:B------:R-:W-:Y:S01]  /*11d0*/  FFMA R20, R19, R22, 0.0032181653659790754318 ;  /* 0x3b52e7db13147423 */ /* 0x000fe20000000016 */
[----:B------:R-:W-:Y:S02]  /*11e0*/  FADD R5, R5, -R4 ;  /* 0x8000000405057221 */ /* 0x000fe40000000000 */
[----:B------:R-:W-:Y:S01]  /*11f0*/  FFMA R14, R14, -R18, R21 ;  /* 0x800000120e0e7223 */ /* 0x000fe20000000015 */
[----:B------:R-:W-:Y:S01]  /*1200*/  FFMA R20, R19, R20, 0.018033718690276145935 ;  /* 0x3c93bb7313147423 */ /* 0x000fe20000000014 */
[----:B------:R-:W-:-:S02]  /*1210*/  FFMA R5, R18, 1.4426950216293334961, R5 ;  /* 0x3fb8aa3b12057823 */ /* 0x000fc40000000005 */
[----:B------:R-:W-:Y:S01]  /*1220*/  FMUL R14, R15, R14 ;  /* 0x0000000e0f0e7220 */ /* 0x000fe20000400000 */
[----:B------:R-:W-:-:S03]  /*1230*/  FFMA R20, R19, R20, 0.12022458761930465698 ;  /* 0x3df6384f13147423 */ /* 0x000fc60000000014 */
[----:B------:R-:W-:Y:S01]  /*1240*/  FFMA R5, R14, 1.4426950216293334961, R5 ;  /* 0x3fb8aa3b0e057823 */ /* 0x000fe20000000005 */
[----:B------:R-:W-:-:S03]  /*1250*/  FMUL R19, R19, R20 ;  /* 0x0000001413137220 */ /* 0x000fc60000400000 */
[----:B------:R-:W-:Y:S01]  /*1260*/  FFMA R15, R18, 1.9251366722983220825e-08, R5 ;  /* 0x32a55e34120f7823 */ /* 0x000fe20000000005 */
[----:B------:R-:W-:-:S04]  /*1270*/  FMUL R5, R19, 3 ;  /* 0x4040000013057820 */ /* 0x000fc80000400000 */
[----:B------:R-:W-:-:S04]  /*1280*/  FFMA R14, R14, R5, R15 ;  /* 0x000000050e0e7223 */ /* 0x000fc8000000000f */
[----:B------:R-:W-:-:S04]  /*1290*/  FFMA R19, R18, R19, R14 ;  /* 0x0000001312137223 */ /* 0x000fc8000000000e */
[----:B------:R-:W-:-:S04]  /*12a0*/  FADD R5, R4, R19 ;  /* 0x0000001304057221 */ /* 0x000fc80000000000 */
[----:B------:R-:W-:Y:S01]  /*12b0*/  FMUL R14, R5, 2 ;  /* 0x40000000050e7820 */ /* 0x000fe20000400000 */
[----:B------:R-:W-:-:S03]  /*12c0*/  FADD R4, -R4, R5 ;  /* 0x0000000504047221 */ /* 0x000fc60000000100 */
[----:B------:R-:W1:Y:S01]  /*12d0*/  FRND R15, R14 ;  /* 0x0000000e000f7307 */ /* 0x000e620000201000 */
[----:B------:R-:W-:Y:S01]  /*12e0*/  FADD R4, R19, -R4 ;  /* 0x8000000413047221 */ /* 0x000fe20000000000 */
[----:B------:R-:W-:Y:S01]  /*12f0*/  FFMA R5, R5, 2, -R14 ;  /* 0x4000000005057823 */ /* 0x000fe2000000080e */
[----:B------:R-:W-:Y:S01]  /*1300*/  IMAD.MOV.U32 R19, RZ, RZ, 0x391fcb8e ;  /* 0x391fcb8eff137424 */ /* 0x000fe200078e00ff */
[----:B------:R-:W-:Y:S02]  /*1310*/  FSETP.GT.AND P4, PT, |R14|, 152, PT ;  /* 0x431800000e00780b */ /* 0x000fe40003f84200 */
[----:B------:R-:W-:Y:S02]  /*1320*/  FFMA R5, R4, 2, R5 ;  /* 0x4000000004057823 */ /* 0x000fe40000000005 */
[----:B------:R-:W2:Y:S01]  /*1330*/  F2I.NTZ R18, R14 ;  /* 0x0000000e00127305 */ /* 0x000ea20000203100 */
[----:B-1----:R-:W-:Y:S01]  /*1340*/  FADD R4, R14, -R15 ;  /* 0x8000000f0e047221 */ /* 0x002fe20000000000 */
[----:B------:R-:W-:-:S03]  /*1350*/  FSETP.GT.AND P3, PT, R15, RZ, PT ;  /* 0x000000ff0f00720b */ /* 0x000fc60003f64000 */
[----:B------:R-:W-:-:S04]  /*1360*/  FADD R4, R4, R5 ;  /* 0x0000000504047221 */ /* 0x000fc80000000000 */
[----:B------:R-:W-:-:S04]  /*1370*/  FFMA R5, R4, R19, 0.0013391353422775864601 ;  /* 0x3aaf85ed04057423 */ /* 0x000fc80000000013 */
[----:B------:R-:W-:-:S04]  /*1380*/  FFMA R5, R4, R5, 0.0096188392490148544312 ;  /* 0x3c1d985604057423 */ /* 0x000fc80000000005 */
[----:B------:R-:W-:-:S04]  /*1390*/  FFMA R5, R4, R5, 0.055503588169813156128 ;  /* 0x3d6357bb04057423 */ /* 0x000fc80000000005 */
[----:B------:R-:W-:Y:S01]  /*13a0*/  FFMA R15, R4, R5, 0.24022644758224487305 ;  /* 0x3e75fdec040f7423 */ /* 0x000fe20000000005 */
[----:B------:R-:W-:Y:S02]  /*13b0*/  SEL R5, RZ, 0x83000000, P3 ;  /* 0x83000000ff057807 */ /* 0x000fe40001800000 */
[----:B------:R-:W-:Y:S01]  /*13c0*/  FSETP.GEU.AND P3, PT, R14, RZ, PT ;  /* 0x000000ff0e00720b */ /* 0x000fe20003f6e000 */
[----:B------:R-:W-:Y:S01]  /*13d0*/  FFMA R19, R4, R15, 0.69314718246459960938 ;  /* 0x3f31721804137423 */ /* 0x000fe2000000000f */
[----:B--2---:R-:W-:Y:S01]  /*13e0*/  LEA R18, R18, -R5, 0x17 ;  /* 0x8000000512127211 */ /* 0x004fe200078eb8ff */
[----:B------:R-:W-:Y:S01]  /*13f0*/  VIADD R15, R5, 0x7f000000 ;  /* 0x7f000000050f7836 */ /* 0x000fe20000000000 */
[----:B------:R-:W-:Y:S01]  /*1400*/  FSEL R5, RZ, +INF , !P3 ;  /* 0x7f800000ff057808 */ /* 0x000fe20005800000 */
[----:B------:R-:W-:-:S04]  /*1410*/  FFMA R4, R4, R19, 1 ;  /* 0x3f80000004047423 */ /* 0x000fc80000000013 */
[----:B------:R-:W-:Y:S01]  /*1420*/  FMUL R15, R15, R4 ;  /* 0x000000040f0f7220 */ /* 0x000fe20000400000 */
[----:B------:R-:W-:-:S03]  /*1430*/  @!P0 FADD R4, R6, R6 ;  /* 0x0000000606048221 */ /* 0x000fc60000000000 */
[----:B------:R-:W-:Y:S02]  /*1440*/  @!P4 FMUL R5, R18, R15 ;  /* 0x0000000f1205c220 */ /* 0x000fe40000400000 */
[----:B------:R-:W-:-:S07]  /*1450*/  @!P0 LOP3.LUT R5, R4, 0x7fffffff, RZ, 0xc0, !PT ;  /* 0x7fffffff04058812 */ /* 0x000fce00078ec0ff */
.L_x_10:
[----:B------:R-:W-:Y:S05]  /*1460*/  BSYNC.RECONVERGENT B1 ;  /* 0x0000000000017941 */ /* 0x000fea0003800200 */
.L_x_9:
[----:B------:R-:W-:Y:S04]  /*1470*/  BSSY.RECONVERGENT B1, `(.L_x_11) ;  /* 0x0000043000017945 */ /* 0x000fe80003800200 */
        /* <DEDUP_REMOVED lines=46> */
[----:B------:R-:W-:Y:S01]  /*1760*/  FFMA R15, R0, 2, R15 ;  /* 0x40000000000f7823 */ /* 0x000fe2000000000f */
[----:B-1----:R-:W-:Y:S01]  /*1770*/  FADD R0, R4, -R21 ;  /* 0x8000001504007221 */ /* 0x002fe20000000000 */
[----:B------:R-:W-:-:S03]  /*1780*/  FSETP.GT.AND P2, PT, R21, RZ, PT ;  /* 0x000000ff1500720b */ /* 0x000fc60003f44000 */
[----:B------:R-:W-:Y:S01]  /*1790*/  FADD R0, R0, R15 ;  /* 0x0000000f00007221 */ /* 0x000fe20000000000 */
[----:B------:R-:W-:Y:S02]  /*17a0*/  SEL R14, RZ, 0x83000000, P2 ;  /* 0x83000000ff0e7807 */ /* 0x000fe40001000000 */
[----:B------:R-:W-:Y:S01]  /*17b0*/  FSETP.GEU.AND P2, PT, R4, RZ, PT ;  /* 0x000000ff0400720b */ /* 0x000fe20003f4e000 */
[----:B------:R-:W-:Y:S02]  /*17c0*/  FFMA R15, R0, R19, 0.0013391353422775864601 ;  /* 0x3aaf85ed000f7423 */ /* 0x000fe40000000013 */
[----:B------:R-:W-:Y:S02]  /*17d0*/  VIADD R18, R14, 0x7f000000 ;  /* 0x7f0000000e127836 */ /* 0x000fe40000000000 */
[C---:B------:R-:W-:Y:S02]  /*17e0*/  FFMA R19, R0.reuse, R15, 0.0096188392490148544312 ;  /* 0x3c1d985600137423 */ /* 0x040fe4000000000f */
[----:B------:R1:W2:Y:S02]  /*17f0*/  F2I.NTZ R15, R4 ;  /* 0x00000004000f7305 */ /* 0x0002a40000203100 */
[----:B------:R-:W-:-:S04]  /*1800*/  FFMA R19, R0, R19, 0.055503588169813156128 ;  /* 0x3d6357bb00137423 */ /* 0x000fc80000000013 */
[----:B------:R-:W-:Y:S01]  /*1810*/  FFMA R19, R0, R19, 0.24022644758224487305 ;  /* 0x3e75fdec00137423 */ /* 0x000fe20000000013 */
[----:B-1----:R-:W-:-:S03]  /*1820*/  @!P0 FADD R4, R7, R7 ;  /* 0x0000000707048221 */ /* 0x002fc60000000000 */
[----:B------:R-:W-:-:S04]  /*1830*/  FFMA R19, R0, R19, 0.69314718246459960938 ;  /* 0x3f31721800137423 */ /* 0x000fc80000000013 */
[----:B------:R-:W-:Y:S01]  /*1840*/  FFMA R19, R0, R19, 1 ;  /* 0x3f80000000137423 */ /* 0x000fe20000000013 */
[----:B--2---:R-:W-:Y:S02]  /*1850*/  LEA R15, R15, -R14, 0x17 ;  /* 0x8000000e0f0f7211 */ /* 0x004fe400078eb8ff */
[----:B------:R-:W-:Y:S01]  /*1860*/  FSEL R0, RZ, +INF , !P2 ;  /* 0x7f800000ff007808 */ /* 0x000fe20005000000 */
[----:B------:R-:W-:-:S04]  /*1870*/  FMUL R18, R18, R19 ;  /* 0x0000001312127220 */ /* 0x000fc80000400000 */
[----:B------:R-:W-:Y:S01]  /*1880*/  @!P3 FMUL R0, R15, R18 ;  /* 0x000000120f00b220 */ /* 0x000fe20000400000 */
[----:B------:R-:W-:-:S07]  /*1890*/  @!P0 LOP3.LUT R0, R4, 0x7fffffff, RZ, 0xc0, !PT ;  /* 0x7fffffff04008812 */ /* 0x000fce00078ec0ff */
.L_x_12:
[----:B------:R-:W-:Y:S05]  /*18a0*/  BSYNC.RECONVERGENT B1 ;  /* 0x0000000000017941 */ /* 0x000fea0003800200 */
.L_x_11:
[----:B------:R-:W-:Y:S01]  /*18b0*/  BSSY.RECONVERGENT B1, `(.L_x_13) ;  /* 0x0000045000017945 */ /* 0x000fe20003800200 */
[----:B------:R-:W-:Y:S01]  /*18c0*/  FADD R0, R0, R5 ;  /* 0x0000000500007221 */ /* 0x000fe20000000000 */
[----:B------:R-:W-:Y:S02]  /*18d0*/  IMAD.MOV.U32 R5, RZ, RZ, 0x3f800000 ;  /* 0x3f800000ff057424 */ /* 0x000fe400078e00ff */
        /* <DEDUP_REMOVED lines=58> */
[----:B------:R-:W-:Y:S01]  /*1c80*/  IADD3 R15, PT, PT, R5, 0x7f000000, RZ ;  /* 0x7f000000050f7810 */ /* 0x000fe20007ffe0ff */
[----:B--2---:R-:W-:Y:S01]  /*1c90*/  IMAD R18, R18, 0x800000, -R5 ;  /* 0x0080000012127824 */ /* 0x004fe200078e0a05 */
[----:B------:R-:W-:Y:S01]  /*1ca0*/  FSEL R5, RZ, +INF , !P1 ;  /* 0x7f800000ff057808 */ /* 0x000fe20004800000 */
[----:B------:R-:W-:-:S04]  /*1cb0*/  FFMA R4, R4, R19, 1 ;  /* 0x3f80000004047423 */ /* 0x000fc80000000013 */
[----:B------:R-:W-:Y:S01]  /*1cc0*/  FMUL R15, R15, R4 ;  /* 0x000000040f0f7220 */ /* 0x000fe20000400000 */
[----:B------:R-:W-:-:S03]  /*1cd0*/  @!P0 FADD R4, R8, R8 ;  /* 0x0000000808048221 */ /* 0x000fc60000000000 */
[----:B------:R-:W-:Y:S02]  /*1ce0*/  @!P2 FMUL R5, R18, R15 ;  /* 0x0000000f1205a220 */ /* 0x000fe40000400000 */
[----:B------:R-:W-:-:S07]  /*1cf0*/  @!P0 LOP3.LUT R5, R4, 0x7fffffff, RZ, 0xc0, !PT ;  /* 0x7fffffff04058812 */ /* 0x000fce00078ec0ff */
.L_x_14:
[----:B------:R-:W-:Y:S05]  /*1d00*/  BSYNC.RECONVERGENT B1 ;  /* 0x0000000000017941 */ /* 0x000fea0003800200 */
.L_x_13:
[----:B------:R-:W-:Y:S01]  /*1d10*/  FADD R15, R0, R5 ;  /* 0x00000005000f7221 */ /* 0x000fe20000000000 */
[----:B------:R-:W-:Y:S01]  /*1d20*/  BSSY.RECONVERGENT B1, `(.L_x_15) ;  /* 0x0000011000017945 */ /* 0x000fe20003800200 */
[----:B------:R-:W-:Y:S02]  /*1d30*/  IMAD.MOV.U32 R5, RZ, RZ, R8 ;  /* 0x000000ffff057224 */ /* 0x000fe400078e0008 */
[----:B------:R-:W-:Y:S01]  /*1d40*/  VIADD R0, R15, 0xf3000000 ;  /* 0xf30000000f007836 */ /* 0x000fe20000000000 */
[----:B------:R1:W2:Y:S01]  /*1d50*/  MUFU.RSQ R18, R15 ;  /* 0x0000000f00127308 */ /* 0x0002a20000001400 */
[----:B------:R-:W-:-:S03]  /*1d60*/  IMAD.MOV.U32 R4, RZ, RZ, R7 ;  /* 0x000000ffff047224 */ /* 0x000fc600078e0007 */
[----:B------:R-:W-:Y:S01]  /*1d70*/  ISETP.GT.U32.AND P0, PT, R0, 0x727fffff, PT ;  /* 0x727fffff0000780c */ /* 0x000fe20003f04070 */
[----:B------:R-:W-:-:S12]  /*1d80*/  IMAD.MOV.U32 R0, RZ, RZ, R6 ;  /* 0x000000ffff007224 */ /* 0x000fd800078e0006 */
[----:B-12---:R-:W-:Y:S05]  /*1d90*/  @!P0 BRA `(.L_x_16) ;  /* 0x0000000000148947 */ /* 0x006fea0003800000 */
[----:B------:R-:W-:Y:S02]  /*1da0*/  MOV R14, R15 ;  /* 0x0000000f000e7202 */ /* 0x000fe40000000f00 */
[----:B------:R-:W-:-:S07]  /*1db0*/  MOV R22, 0x1dd0 ;  /* 0x00001dd000167802 */ /* 0x000fce0000000f00 */
[----:B0-----:R-:W-:Y:S05]  /*1dc0*/  CALL.REL.NOINC `($__internal_1_$__cuda_sm20_sqrt_rn_f32_slowpath) ;  /* 0x0000002800687944 */ /* 0x001fea0003c00000 */
[----:B------:R-:W-:Y:S01]  /*1dd0*/  IMAD.MOV.U32 R14, RZ, RZ, R25 ;  /* 0x000000ffff0e7224 */ /* 0x000fe200078e0019 */
[----:B------:R-:W-:Y:S06]  /*1de0*/  BRA `(.L_x_17) ;  /* 0x0000000000107947 */ /* 0x000fec0003800000 */
.L_x_16:
[----:B------:R-:W-:Y:S01]  /*1df0*/  FMUL.FTZ R14, R15, R18 ;  /* 0x000000120f0e7220 */ /* 0x000fe20000410000 */
[----:B------:R-:W-:-:S03]  /*1e00*/  FMUL.FTZ R18, R18, 0.5 ;  /* 0x3f00000012127820 */ /* 0x000fc60000410000 */
[----:B------:R-:W-:-:S04]  /*1e10*/  FFMA R15, -R14, R14, R15 ;  /* 0x0000000e0e0f7223 */ /* 0x000fc8000000010f */
[----:B------:R-:W-:-:S07]  /*1e20*/  FFMA R14, R15, R18, R14 ;  /* 0x000000120f0e7223 */ /* 0x000fce000000000e */
.L_x_17:
[----:B------:R-:W-:Y:S05]  /*1e30*/  BSYNC.RECONVERGENT B1 ;  /* 0x0000000000017941 */ /* 0x000fea0003800200 */
.L_x_15:
[----:B------:R-:W1:Y:S02]  /*1e40*/  LDC R18, c[0x0][0x398] ;  /* 0x0000e600ff127b82 */ /* 0x000e640000000800 */
[----:B-1----:R-:W-:-:S13]  /*1e50*/  FSETP.GE.AND P0, PT, R14, R18, PT ;  /* 0x000000120e00720b */ /* 0x002fda0003f06000 */
[----:B------:R-:W-:Y:S05]  /*1e60*/  @P0 BRA `(.L_x_18) ;  /* 0x0000001c00400947 */ /* 0x000fea0003800000 */
[----:B------:R-:W2:Y:S04]  /*1e70*/  LDG.E.64 R18, desc[UR6][R16.64] ;  /* 0x0000000610127981 */ /* 0x000ea8000c1e1b00 */
[----:B------:R-:W3:Y:S04]  /*1e80*/  LDG.E.64 R20, desc[UR6][R16.64+0x10] ;  /* 0x0000100610147981 */ /* 0x000ee8000c1e1b00 */
[----:B------:R-:W4:Y:S01]  /*1e90*/  LDG.E.64 R14, desc[UR6][R16.64+0x8] ;  /* 0x00000806100e7981 */ /* 0x000f22000c1e1b00 */
[----:B------:R-:W-:Y:S01]  /*1ea0*/  IMAD.MOV.U32 R24, RZ, RZ, 0x3d10ecef ;  /* 0x3d10ecefff187424 */ /* 0x000fe200078e00ff */
[----:B------:R-:W-:Y:S01]  /*1eb0*/  UMOV UR4, 0x54442d18 ;  /* 0x54442d1800047882 */ /* 0x000fe20000000000 */
[----:B------:R-:W-:Y:S01]  /*1ec0*/  UMOV UR5, 0x401921fb ;  /* 0x401921fb00057882 */ /* 0x000fe20000000000 */
[----:B------:R-:W-:Y:S01]  /*1ed0*/  STG.E.64 desc[UR6][R16.64+0x18], RZ ;  /* 0x000018ff10007986 */ /* 0x000fe2000c101b06 */
[----:B------:R-:W-:Y:S03]  /*1ee0*/  BSSY.RECONVERGENT B1, `(.L_x_19) ;  /* 0x0000079000017945 */ /* 0x000fe60003800200 */
[----:B------:R-:W-:Y:S04]  /*1ef0*/  STG.E desc[UR6][R16.64+0x20], RZ ;  /* 0x000020ff10007986 */ /* 0x000fe8000c101906 */
[----:B------:R-:W-:Y:S01]  /*1f00*/  STG.E.64 desc[UR6][R16.64+0x28], RZ ;  /* 0x000028ff10007986 */ /* 0x000fe2000c101b06 */
[----:B--2---:R-:W-:-:S04]  /*1f10*/  SHF.R.U32.HI R2, RZ, 0x2, R19 ;  /* 0x00000002ff027819 */ /* 0x004fc80000011613 */
[----:B------:R-:W-:Y:S01]  /*1f20*/  LOP3.LUT R2, R2, R19, RZ, 0x3c, !PT ;  /* 0x0000001302027212 */ /* 0x000fe200078e3cff */
[----:B---3--:R-:W-:Y:S01]  /*1f30*/  IMAD.SHL.U32 R12, R21, 0x10, RZ ;  /* 0x00000010150c7824 */ /* 0x008fe200078e00ff */
[----:B------:R-:W-:Y:S01]  /*1f40*/  STG.E.64 desc[UR6][R16.64+0x8], R20 ;  /* 0x0000081410007986 */ /* 0x000fe2000c101b06 */
[----:B----4-:R-:W-:Y:S02]  /*1f50*/  SHF.R.U32.HI R11, RZ, 0x2, R14 ;  /* 0x00000002ff0b7819 */ /* 0x010fe4000001160e */
[----:B------:R-:W-:Y:S02]  /*1f60*/  IMAD.SHL.U32 R3, R2, 0x2, RZ ;  /* 0x0000000202037824 */ /* 0x000fe400078e00ff */
[----:B------:R-:W-:-:S03]  /*1f70*/  LOP3.LUT R11, R11, R14, RZ, 0x3c, !PT ;  /* 0x0000000e0b0b7212 */ /* 0x000fc600078e3cff */
[----:B------:R-:W-:Y:S01]  /*1f80*/  LOP3.LUT R3, R21, R12, R3, 0x96, !PT ;  /* 0x0000000c15037212 */ /* 0x000fe200078e9603 */
[----:B------:R-:W-:Y:S01]  /*1f90*/  IMAD.MOV.U32 R12, RZ, RZ, 0x3f000000 ;  /* 0x3f000000ff0c7424 */ /* 0x000fe200078e00ff */
[----:B------:R-:W-:Y:S02]  /*1fa0*/  IADD3 R14, PT, PT, R18, 0xb0f8a, RZ ;  /* 0x000b0f8a120e7810 */ /* 0x000fe40007ffe0ff */
[----:B------:R-:W-:Y:S01]  /*1fb0*/  LOP3.LUT R22, R3, R2, RZ, 0x3c, !PT ;  /* 0x0000000203167212 */ /* 0x000fe200078e3cff */
[----:B------:R-:W-:Y:S02]  /*1fc0*/  IMAD.SHL.U32 R3, R11, 0x2, RZ ;  /* 0x000000020b037824 */ /* 0x000fe400078e00ff */
[----:B------:R1:W-:Y:S02]  /*1fd0*/  STG.E.64 desc[UR6][R16.64], R14 ;  /* 0x0000000e10007986 */ /* 0x0003e4000c101b06 */
[----:B------:R-:W-:-:S05]  /*1fe0*/  IMAD.SHL.U32 R2, R22, 0x10, RZ ;  /* 0x0000001016027824 */ /* 0x000fca00078e00ff */
[----:B------:R-:W-:Y:S01]  /*1ff0*/  LOP3.LUT R3, R11, R3, R2, 0x96, !PT ;  /* 0x000000030b037212 */ /* 0x000fe200078e9602 */
[----:B------:R-:W-:-:S03]  /*2000*/  IMAD.MOV.U32 R2, RZ, RZ, 0x2f800000 ;  /* 0x2f800000ff027424 */ /* 0x000fc600078e00ff */
[----:B------:R-:W-:-:S05]  /*2010*/  LOP3.LUT R23, R3, R22, RZ, 0x3c, !PT ;  /* 0x0000001603177212 */ /* 0x000fca00078e3cff */
[----:B------:R-:W-:Y:S01]  /*2020*/  IMAD.IADD R3, R23, 0x1, R14 ;  /* 0x0000000117037824 */ /* 0x000fe200078e020e */
[----:B------:R2:W-:Y:S04]  /*2030*/  STG.E.64 desc[UR6][R16.64+0x10], R22 ;  /* 0x0000101610007986 */ /* 0x0005e8000c101b06 */
[----:B------:R-:W-:-:S05]  /*2040*/  I2FP.F32.U32 R3, R3 ;  /* 0x0000000300037245 */ /* 0x000fca0000201000 */
[----:B------:R-:W-:-:S04]  /*2050*/  FFMA R3, R3, R2, 1.1641532182693481445e-10 ;  /* 0x2f00000003037423 */ /* 0x000fc80000000002 */
[----:B------:R-:W-:-:S04]  /*2060*/  FADD R3, R3, R3 ;  /* 0x0000000303037221 */ /* 0x000fc80000000000 */
[----:B------:R-:W-:-:S04]  /*2070*/  FADD R3, -R3, 1 ;  /* 0x3f80000003037421 */ /* 0x000fc80000000100 */
[C---:B------:R-:W-:Y:S01]  /*2080*/  FFMA R11, |R3|.reuse, -R12, 0.5 ;  /* 0x3f000000030b7423 */ /* 0x040fe20000000a0c */
[C---:B------:R-:W-:Y:S02]  /*2090*/  FSETP.NEU.AND P1, PT, |R3|.reuse, 1, PT ;  /* 0x3f8000000300780b */ /* 0x040fe40003f2d200 */
[----:B------:R-:W-:Y:S01]  /*20a0*/  FSETP.GT.AND P0, PT, |R3|, 0.56000000238418579102, PT ;  /* 0x3f0f5c290300780b */ /* 0x000fe20003f04200 */
[----:B------:R-:W3:Y:S02]  /*20b0*/  MUFU.RSQ R12, R11 ;  /* 0x0000000b000c7308 */ /* 0x000ee40000001400 */
[----:B---3--:R-:W-:Y:S01]  /*20c0*/  FMUL R13, R11, R12 ;  /* 0x0000000c0b0d7220 */ /* 0x008fe20000400000 */
[----:B------:R-:W-:-:S04]  /*20d0*/  FMUL R12, R12, -0.5 ;  /* 0xbf0000000c0c7820 */ /* 0x000fc80000400000 */
[----:B------:R-:W-:-:S04]  /*20e0*/  FFMA R12, R13, R12, 0.5 ;  /* 0x3f0000000d0c7423 */ /* 0x000fc8000000000c */
[----:B------:R-:W-:-:S05]  /*20f0*/  FFMA R12, R13, R12, R13 ;  /* 0x0000000c0d0c7223 */ /* 0x000fca000000000d */
[----:B------:R-:W-:Y:S02]  /*2100*/  FSEL R12, R12, RZ, P1 ;  /* 0x000000ff0c0c7208 */ /* 0x000fe40000800000 */
[----:B------:R-:W-:Y:S02]  /*2110*/  FSETP.GT.AND P1, PT, R3, 0.56000000238418579102, PT ;  /* 0x3f0f5c290300780b */ /* 0x000fe40003f24000 */
[----:B------:R-:W-:-:S04]  /*2120*/  FSEL R12, R12, |R3|, P0 ;  /* 0x400000030c0c7208 */ /* 0x000fc80000000000 */
[----:B------:R-:W-:-:S05]  /*2130*/  LOP3.LUT R12, R12, 0x80000000, R3, 0xb8, !PT ;  /* 0x800000000c0c7812 */ /* 0x000fca00078eb803 */
[----:B------:R-:W-:-:S04]  /*2140*/  FMUL R11, R12, R12 ;  /* 0x0000000c0c0b7220 */ /* 0x000fc80000400000 */
[----:B------:R-:W-:-:S04]  /*2150*/  FFMA R24, R11, R24, 0.016980519518256187439 ;  /* 0x3c8b1abb0b187423 */ /* 0x000fc80000000018 */
[----:B------:R-:W-:-:S04]  /*2160*/  FFMA R24, R11, R24, 0.030762933194637298584 ;  /* 0x3cfc028c0b187423 */ /* 0x000fc80000000018 */
[----:B------:R-:W-:-:S04]  /*2170*/  FFMA R24, R11, R24, 0.044709417968988418579 ;  /* 0x3d3721390b187423 */ /* 0x000fc80000000018 */
[----:B------:R-:W-:-:S04]  /*2180*/  FFMA R24, R11, R24, 0.074989043176174163818 ;  /* 0x3d9993db0b187423 */ /* 0x000fc80000000018 */
[----:B------:R-:W-:-:S04]  /*2190*/  FFMA R24, R11, R24, 0.16666707396507263184 ;  /* 0x3e2aaac60b187423 */ /* 0x000fc80000000018 */
[----:B------:R-:W-:Y:S01]  /*21a0*/  FMUL R11, R11, R24 ;  /* 0x000000180b0b7220 */ /* 0x000fe20000400000 */
[----:B------:R-:W-:-:S03]  /*21b0*/  IMAD.MOV.U32 R24, RZ, RZ, 0x3fd774eb ;  /* 0x3fd774ebff187424 */ /* 0x000fc600078e00ff */
[----:B------:R-:W-:-:S05]  /*21c0*/  FFMA R12, R12, R11, R12 ;  /* 0x0000000b0c0c7223 */ /* 0x000fca000000000c */
[----:B------:R-:W-:-:S05]  /*21d0*/  FSEL R3, R12, -R12, P0 ;  /* 0x8000000c0c037208 */ /* 0x000fca0000000000 */
[----:B------:R-:W-:Y:S01]  /*21e0*/  @!P1 FFMA R12, R24, 0.93318945169448852539, R3 ;  /* 0x3f6ee581180c9823 */ /* 0x000fe20000000003 */
[----:B------:R-:W-:-:S03]  /*21f0*/  IADD3 R3, PT, PT, R18, 0x587c5, R22 ;  /* 0x000587c512037810 */ /* 0x000fc60007ffe016 */
[----:B------:R-:W-:Y:S01]  /*2200*/  @P0 FADD R12, R12, R12 ;  /* 0x0000000c0c0c0221 */ /* 0x000fe20000000000 */
[----:B------:R-:W-:-:S03]  /*2210*/  I2FP.F32.U32 R3, R3 ;  /* 0x0000000300037245 */ /* 0x000fc60000201000 */
[C---:B------:R-:W-:Y:S01]  /*2220*/  FMUL R27, R12.reuse, 0.63661974668502807617 ;  /* 0x3f22f9830c1b7820 */ /* 0x040fe20000400000 */
[----:B------:R-:W-:Y:S01]  /*2230*/  FSETP.GE.AND P0, PT, |R12|, 105615, PT ;  /* 0x47ce47800c00780b */ /* 0x000fe20003f06200 */
[----:B------:R-:W-:-:S04]  /*2240*/  FFMA R11, R3, R2, 1.1641532182693481445e-10 ;  /* 0x2f000000030b7423 */ /* 0x000fc80000000002 */
[----:B------:R-:W3:Y:S08]  /*2250*/  F2F.F64.F32 R2, R11 ;  /* 0x0000000b00027310 */ /* 0x000ef00000201800 */
[----:B------:R-:W4:Y:S01]  /*2260*/  F2I.NTZ R27, R27 ;  /* 0x0000001b001b7305 */ /* 0x000f220000203100 */
[----:B---3--:R-:W-:-:S07]  /*2270*/  DMUL R2, R2, UR4 ;  /* 0x0000000402027c28 */ /* 0x008fce0008000000 */
[----:B------:R2:W3:Y:S01]  /*2280*/  F2F.F32.F64 R13, R2 ;  /* 0x00000002000d7310 */ /* 0x0004e20000301000 */
[----:B----4-:R-:W-:-:S05]  /*2290*/  I2FP.F32.S32 R19, R27 ;  /* 0x0000001b00137245 */ /* 0x010fca0000201400 */
[----:B------:R-:W-:-:S04]  /*22a0*/  FFMA R24, R19, -1.5707962512969970703, R12 ;  /* 0xbfc90fda13187823 */ /* 0x000fc8000000000c */
[----:B------:R-:W-:-:S04]  /*22b0*/  FFMA R24, R19, -7.5497894158615963534e-08, R24 ;  /* 0xb3a2216813187823 */ /* 0x000fc80000000018 */
[----:B-1----:R-:W-:Y:S01]  /*22c0*/  FFMA R14, R19, -5.3903029534742383927e-15, R24 ;  /* 0xa7c234c5130e7823 */ /* 0x002fe20000000018 */
[----:B------:R-:W-:-:S03]  /*22d0*/  MOV R19, R27 ;  /* 0x0000001b00137202 */ /* 0x000fc60000000f00 */
[----:B------:R-:W-:Y:S01]  /*22e0*/  IMAD.MOV.U32 R11, RZ, RZ, R14 ;  /* 0x000000ffff0b7224 */ /* 0x000fe200078e000e */
[----:B--23--:R-:W-:Y:S06]  /*22f0*/  @!P0 BRA `(.L_x_20) ;  /* 0x0000000000dc8947 */ /* 0x00cfec0003800000 */
[----:B------:R-:W-:-:S13]  /*2300*/  FSETP.NEU.AND P1, PT, |R12|, +INF , PT ;  /* 0x7f8000000c00780b */ /* 0x000fda0003f2d200 */
[----:B------:R-:W-:Y:S01]  /*2310*/  @!P1 FMUL R11, RZ, R12 ;  /* 0x0000000cff0b9220 */ /* 0x000fe20000400000 */
[----:B------:R-:W-:Y:S01]  /*2320*/  @!P1 IMAD.MOV.U32 R27, RZ, RZ, RZ ;  /* 0x000000ffff1b9224 */ /* 0x000fe200078e00ff */
[----:B------:R-:W-:Y:S06]  /*2330*/  @!P1 BRA `(.L_x_20) ;  /* 0x0000000000cc9947 */ /* 0x000fec0003800000 */
[----:B------:R-:W-:Y:S01]  /*2340*/  IMAD.SHL.U32 R2, R12, 0x100, RZ ;  /* 0x000001000c027824 */ /* 0x000fe200078e00ff */
[----:B------:R-:W-:Y:S01]  /*2350*/  MOV R11, R1 ;  /* 0x00000001000b7202 */ /* 0x000fe20000000f00 */
[----:B------:R-:W-:Y:S01]  /*2360*/  IMAD.MOV.U32 R26, RZ, RZ, RZ ;  /* 0x000000ffff1a7224 */ /* 0x000fe200078e00ff */
[----:B------:R-:W1:Y:S02]  /*2370*/  LDCU.64 UR8, c[0x4][0x40] ;  /* 0x01000800ff0877ac */ /* 0x000e640008000a00 */
[----:B------:R-:W-:Y:S01]  /*2380*/  LOP3.LUT R27, R2, 0x80000000, RZ, 0xfc, !PT ;  /* 0x80000000021b7812 */ /* 0x000fe200078efcff */
[----:B------:R-:W-:Y:S01]  /*2390*/  UMOV UR5, URZ ;  /* 0x000000ff00057c82 */ /* 0x000fe20008000000 */
[----:B------:R-:W-:-:S05]  /*23a0*/  UMOV UR4, URZ ;  /* 0x000000ff00047c82 */ /* 0x000fca0008000000 */
.L_x_21:
[----:B-1----:R-:W-:Y:S02]  /*23b0*/  IMAD.U32 R2, RZ, RZ, UR8 ;  /* 0x00000008ff027e24 */ /* 0x002fe4000f8e00ff */
[----:B------:R-:W-:-:S05]  /*23c0*/  IMAD.U32 R3, RZ, RZ, UR9 ;  /* 0x00000009ff037e24 */ /* 0x000fca000f8e00ff */
[----:B------:R-:W2:Y:S01]  /*23d0*/  LDG.E.CONSTANT R2, desc[UR6][R2.64] ;  /* 0x0000000602027981 */ /* 0x000ea2000c1e9900 */
[----:B------:R-:W-:Y:S02]  /*23e0*/  UIADD3 UR8, UP0, UPT, UR8, 0x4, URZ ;  /* 0x0000000408087890 */ /* 0x000fe4000ff1e0ff */
[----:B------:R-:W-:Y:S02]  /*23f0*/  UIADD3 UR4, UPT, UPT, UR4, 0x1, URZ ;  /* 0x0000000104047890 */ /* 0x000fe4000fffe0ff */
[----:B------:R-:W-:Y:S02]  /*2400*/  UIADD3.X UR9, UPT, UPT, URZ, UR9, URZ, UP0, !UPT ;  /* 0x00000009ff097290 */ /* 0x000fe400087fe4ff */
[----:B------:R-:W-:Y:S01]  /*2410*/  UISETP.NE.AND UP0, UPT, UR4, 0x6, UPT ;  /* 0x000000060400788c */ /* 0x000fe2000bf05270 */
[----:B--2---:R-:W-:-:S03]  /*2420*/  IMAD.WIDE.U32 R24, R2, R27, RZ ;  /* 0x0000001b02187225 */ /* 0x004fc600078e00ff */
[----:B------:R-:W-:-:S04]  /*2430*/  IADD3 R24, P1, PT, R24, R26, RZ ;  /* 0x0000001a18187210 */ /* 0x000fc80007f3e0ff */
[----:B------:R-:W-:Y:S01]  /*2440*/  IADD3.X R26, PT, PT, R25, UR5, RZ, P1, !PT ;  /* 0x00000005191a7c10 */ /* 0x000fe20008ffe4ff */
[----:B------:R1:W-:Y:S02]  /*2450*/  STL [R11], R24 ;  /* 0x000000180b007387 */ /* 0x0003e40000100800 */
[----:B-1----:R-:W-:Y:S01]  /*2460*/  VIADD R11, R11, 0x4 ;  /* 0x000000040b0b7836 */ /* 0x002fe20000000000 */
[----:B------:R-:W-:Y:S06]  /*2470*/  BRA.U UP0, `(.L_x_21) ;  /* 0xfffffffd00cc7547 */ /* 0x000fec000b83ffff */
[----:B------:R-:W-:Y:S01]  /*2480*/  SHF.R.U32.HI R25, RZ, 0x17, R12 ;  /* 0x00000017ff197819 */ /* 0x000fe2000001160c */
[----:B------:R1:W-:Y:S03]  /*2490*/  STL [R1+0x18], R26 ;  /* 0x0000181a01007387 */ /* 0x0003e60000100800 */
[C---:B------:R-:W-:Y:S02]  /*24a0*/  LOP3.LUT R2, R25.reuse, 0xe0, RZ, 0xc0, !PT ;  /* 0x000000e019027812 */ /* 0x040fe400078ec0ff */
[----:B------:R-:W-:-:S03]  /*24b0*/  LOP3.LUT P1, RZ, R25, 0x1f, RZ, 0xc0, !PT ;  /* 0x0000001f19ff7812 */ /* 0x000fc6000782c0ff */
[----:B------:R-:W-:-:S05]  /*24c0*/  VIADD R2, R2, 0xffffff80 ;  /* 0xffffff8002027836 */ /* 0x000fca0000000000 */
[----:B------:R-:W-:-:S05]  /*24d0*/  SHF.R.U32.HI R2, RZ, 0x5, R2 ;  /* 0x00000005ff027819 */ /* 0x000fca0000011602 */
[----:B------:R-:W-:-:S05]  /*24e0*/  IMAD R28, R2, -0x4, R1 ;  /* 0xfffffffc021c7824 */ /* 0x000fca00078e0201 */
[----:B------:R-:W2:Y:S04]  /*24f0*/  LDL R11, [R28+0x18] ;  /* 0x000018001c0b7983 */ /* 0x000ea80000100800 */
[----:B------:R-:W2:Y:S04]  /*2500*/  LDL R3, [R28+0x14] ;  /* 0x000014001c037983 */ /* 0x000ea80000100800 */
[----:B------:R-:W3:Y:S01]  /*2510*/  @P1 LDL R24, [R28+0x10] ;  /* 0x000010001c181983 */ /* 0x000ee20000100800 */
[----:B------:R-:W-:Y:S01]  /*2520*/  LOP3.LUT R2, R25, 0x1f, RZ, 0xc0, !PT ;  /* 0x0000001f19027812 */ /* 0x000fe200078ec0ff */
[----:B------:R-:W-:Y:S01]  /*2530*/  UMOV UR4, 0x54442d19 ;  /* 0x54442d1900047882 */ /* 0x000fe20000000000 */
[----:B------:R-:W-:-:S02]  /*2540*/  UMOV UR5, 0x3bf921fb ;  /* 0x3bf921fb00057882 */ /* 0x000fc40000000000 */
[-C--:B--2---:R-:W-:Y:S02]  /*2550*/  @P1 SHF.L.W.U32.HI R11, R3, R2.reuse, R11 ;  /* 0x00000002030b1219 */ /* 0x084fe40000010e0b */
[----:B---3--:R-:W-:Y:S02]  /*2560*/  @P1 SHF.L.W.U32.HI R3, R24, R2, R3 ;  /* 0x0000000218031219 */ /* 0x008fe40000010e03 */
[----:B------:R-:W-:Y:S02]  /*2570*/  ISETP.GE.AND P1, PT, R12, RZ, PT ;  /* 0x000000ff0c00720c */ /* 0x000fe40003f26270 */
[C---:B------:R-:W-:Y:S02]  /*2580*/  SHF.L.W.U32.HI R27, R3.reuse, 0x2, R11 ;  /* 0x00000002031b7819 */ /* 0x040fe40000010e0b */
[----:B------:R-:W-:Y:S02]  /*2590*/  SHF.L.U32 R3, R3, 0x2, RZ ;  /* 0x0000000203037819 */ /* 0x000fe400000006ff */
[----:B------:R-:W-:-:S02]  /*25a0*/  SHF.R.S32.HI R24, RZ, 0x1f, R27 ;  /* 0x0000001fff187819 */ /* 0x000fc4000001141b */
[----:B-1----:R-:W-:Y:S02]  /*25b0*/  SHF.R.U32.HI R26, RZ, 0x1e, R11 ;  /* 0x0000001eff1a7819 */ /* 0x002fe4000001160b */
[C---:B------:R-:W-:Y:S02]  /*25c0*/  LOP3.LUT R2, R24.reuse, R3, RZ, 0x3c, !PT ;  /* 0x0000000318027212 */ /* 0x040fe400078e3cff */
[----:B------:R-:W-:Y:S02]  /*25d0*/  LOP3.LUT R3, R24, R27, RZ, 0x3c, !PT ;  /* 0x0000001b18037212 */ /* 0x000fe400078e3cff */
[C---:B------:R-:W-:Y:S02]  /*25e0*/  LOP3.LUT R11, R27.reuse, R12, RZ, 0x3c, !PT ;  /* 0x0000000c1b0b7212 */ /* 0x040fe400078e3cff */
[----:B------:R-:W-:Y:S02]  /*25f0*/  LEA.HI R27, R27, R26, RZ, 0x1 ;  /* 0x0000001a1b1b7211 */ /* 0x000fe400078f08ff */
[----:B------:R-:W1:Y:S01]  /*2600*/  I2F.F64.S64 R2, R2 ;  /* 0x0000000200027312 */ /* 0x000e620000301c00 */
[----:B------:R-:W-:-:S02]  /*2610*/  ISETP.GE.AND P2, PT, R11, RZ, PT ;  /* 0x000000ff0b00720c */ /* 0x000fc40003f46270 */
[----:B------:R-:W-:-:S04]  /*2620*/  IMAD.MOV R11, RZ, RZ, -R27 ;  /* 0x000000ffff0b7224 */ /* 0x000fc800078e0a1b */
[----:B------:R-:W-:Y:S01]  /*2630*/  @!P1 IMAD.MOV.U32 R27, RZ, RZ, R11 ;  /* 0x000000ffff1b9224 */ /* 0x000fe200078e000b */
[----:B-1----:R-:W-:-:S10]  /*2640*/  DMUL R24, R2, UR4 ;  /* 0x0000000402187c28 */ /* 0x002fd40008000000 */
[----:B------:R-:W1:Y:S02]  /*2650*/  F2F.F32.F64 R24, R24 ;  /* 0x0000001800187310 */ /* 0x000e640000301000 */
[----:B-1----:R-:W-:-:S07]  /*2660*/  FSEL R11, -R24, R24, !P2 ;  /* 0x00000018180b7208 */ /* 0x002fce0005000100 */
.L_x_20:
[----:B------:R-:W-:Y:S05]  /*2670*/  BSYNC.RECONVERGENT B1 ;  /* 0x0000000000017941 */ /* 0x000fea0003800200 */
.L_x_19:
[----:B------:R-:W-:Y:S01]  /*2680*/  FMUL R32, R13, 0.63661974668502807617 ;  /* 0x3f22f9830d207820 */ /* 0x000fe20000400000 */
[----:B------:R-:W-:Y:S02]  /*2690*/  IMAD.MOV.U32 R25, RZ, RZ, 0x37cbac00 ;  /* 0x37cbac00ff197424 */ /* 0x000fe400078e00ff */
[----:B------:R-:W-:Y:S01]  /*26a0*/  FMUL R2, R11, R11 ;  /* 0x0000000b0b027220 */ /* 0x000fe20000400000 */
[----:B------:R-:W-:Y:S01]  /*26b0*/  LOP3.LUT R3, R27, 0x1, RZ, 0xc0, !PT ;  /* 0x000000011b037812 */ /* 0x000fe200078ec0ff */
[----:B------:R-:W-:Y:S01]  /*26c0*/  IMAD.MOV.U32 R26, RZ, RZ, 0x3d2aaabb ;  /* 0x3d2aaabbff1a7424 */ /* 0x000fe200078e00ff */
[----:B------:R-:W-:Y:S01]  /*26d0*/  MOV R29, 0x3effffff ;  /* 0x3effffff001d7802 */ /* 0x000fe20000000f00 */
[----:B------:R-:W1:Y:S01]  /*26e0*/  F2I.NTZ R32, R32 ;  /* 0x0000002000207305 */ /* 0x000e620000203100 */
[----:B------:R-:W-:Y:S01]  /*26f0*/  FFMA R24, R2, R25, -0.0013887860113754868507 ;  /* 0xbab607ed02187423 */ /* 0x000fe20000000019 */
[----:B------:R-:W-:Y:S01]  /*2700*/  ISETP.NE.U32.AND P1, PT, R3, 0x1, PT ;  /* 0x000000010300780c */ /* 0x000fe20003f25070 */
[----:B------:R-:W-:Y:S01]  /*2710*/  BSSY.RECONVERGENT B1, `(.L_x_22) ;  /* 0x0000046000017945 */ /* 0x000fe20003800200 */
[----:B------:R-:W-:-:S02]  /*2720*/  LOP3.LUT P2, RZ, R27, 0x2, RZ, 0xc0, !PT ;  /* 0x000000021bff7812 */ /* 0x000fc4000784c0ff */
[----:B------:R-:W-:Y:S02]  /*2730*/  FSEL R3, R24, -0.00019574658654164522886, !P1 ;  /* 0xb94d415318037808 */ /* 0x000fe40004800000 */
[----:B------:R-:W-:Y:S02]  /*2740*/  FSEL R25, R26, 0.0083327032625675201416, !P1 ;  /* 0x3c0885e41a197808 */ /* 0x000fe40004800000 */
[----:B------:R-:W-:Y:S02]  /*2750*/  FSEL R29, -R29, -0.16666662693023681641, !P1 ;  /* 0xbe2aaaa81d1d7808 */ /* 0x000fe40004800100 */
[----:B------:R-:W-:Y:S01]  /*2760*/  FSEL R11, R11, 1, P1 ;  /* 0x3f8000000b0b7808 */ /* 0x000fe20000800000 */
[C---:B------:R-:W-:Y:S01]  /*2770*/  FFMA R3, R2.reuse, R3, R25 ;  /* 0x0000000302037223 */ /* 0x040fe20000000019 */
[----:B------:R-:W-:Y:S01]  /*2780*/  FSETP.GE.AND P1, PT, |R13|, 105615, PT ;  /* 0x47ce47800d00780b */ /* 0x000fe20003f26200 */
[----:B-1----:R-:W-:Y:S01]  /*2790*/  IMAD.MOV.U32 R28, RZ, RZ, R32 ;  /* 0x000000ffff1c7224 */ /* 0x002fe200078e0020 */
[----:B------:R-:W-:Y:S01]  /*27a0*/  I2FP.F32.S32 R24, R32 ;  /* 0x0000002000187245 */ /* 0x000fe20000201400 */
[C---:B------:R-:W-:Y:S01]  /*27b0*/  FFMA R3, R2.reuse, R3, R29 ;  /* 0x0000000302037223 */ /* 0x040fe2000000001d */
[----:B------:R-:W-:-:S03]  /*27c0*/  FFMA R2, R2, R11, RZ ;  /* 0x0000000b02027223 */ /* 0x000fc600000000ff */
[----:B------:R-:W-:Y:S01]  /*27d0*/  FFMA R25, R24, -1.5707962512969970703, R13 ;  /* 0xbfc90fda18197823 */ /* 0x000fe2000000000d */
[----:B------:R-:W-:-:S03]  /*27e0*/  FFMA R11, R2, R3, R11 ;  /* 0x00000003020b7223 */ /* 0x000fc6000000000b */
[----:B------:R-:W-:Y:S01]  /*27f0*/  FFMA R25, R24, -7.5497894158615963534e-08, R25 ;  /* 0xb3a2216818197823 */ /* 0x000fe20000000019 */
[----:B------:R-:W-:-:S03]  /*2800*/  @P2 FADD R11, RZ, -R11 ;  /* 0x8000000bff0b2221 */ /* 0x000fc60000000000 */
[----:B------:R-:W-:-:S04]  /*2810*/  FFMA R27, R24, -5.3903029534742383927e-15, R25 ;  /* 0xa7c234c5181b7823 */ /* 0x000fc80000000019 */
[----:B------:R-:W-:Y:S01]  /*2820*/  IMAD.MOV.U32 R2, RZ, RZ, R27 ;  /* 0x000000ffff027224 */ /* 0x000fe200078e001b */
[----:B------:R-:W-:Y:S06]  /*2830*/  @!P1 BRA `(.L_x_23) ;  /* 0x0000000000cc9947 */ /* 0x000fec0003800000 */
[----:B------:R-:W-:-:S13]  /*2840*/  FSETP.NEU.AND P2, PT, |R13|, +INF , PT ;  /* 0x7f8000000d00780b */ /* 0x000fda0003f4d200 */
[----:B------:R-:W-:Y:S01]  /*2850*/  @!P2 FMUL R2, RZ, R13 ;  /* 0x0000000dff02a220 */ /* 0x000fe20000400000 */
[----:B------:R-:W-:Y:S01]  /*2860*/  @!P2 IMAD.MOV.U32 R32, RZ, RZ, RZ ;  /* 0x000000ffff20a224 */ /* 0x000fe200078e00ff */
[----:B------:R-:W-:Y:S06]  /*2870*/  @!P2 BRA `(.L_x_23) ;  /* 0x0000000000bca947 */ /* 0x000fec0003800000 */
[----:B------:R-:W-:Y:S02]  /*2880*/  IMAD.SHL.U32 R2, R13, 0x100, RZ ;  /* 0x000001000d027824 */ /* 0x000fe400078e00ff */
[----:B------:R-:W-:Y:S02]  /*2890*/  HFMA2 R29, -RZ, RZ, 0, 0 ;  /* 0x00000000ff1d7431 */ /* 0x000fe400000001ff */
[----:B------:R-:W-:Y:S01]  /*28a0*/  IMAD.MOV.U32 R30, RZ, RZ, RZ ;  /* 0x000000ffff1e7224 */ /* 0x000fe200078e00ff */
[----:B------:R-:W-:Y:S01]  /*28b0*/  UMOV UR4, URZ ;  /* 0x000000ff00047c82 */ /* 0x000fe20008000000 */
[----:B------:R-:W-:-:S07]  /*28c0*/  LOP3.LUT R31, R2, 0x80000000, RZ, 0xfc, !PT ;  /* 0x80000000021f7812 */ /* 0x000fce00078efcff */
.L_x_24:
[----:B-1----:R-:W1:Y:S02]  /*28d0*/  LDC.64 R2, c[0x4][0x40] ;  /* 0x01001000ff027b82 */ /* 0x002e640000000a00 */
[----:B-1----:R-:W-:-:S05]  /*28e0*/  IMAD.WIDE.U32 R24, R30, 0x4, R2 ;  /* 0x000000041e187825 */ /* 0x002fca00078e0002 */
[----:B------:R-:W2:Y:S01]  /*28f0*/  LDG.E.CONSTANT R2, desc[UR6][R24.64] ;  /* 0x0000000618027981 */ /* 0x000ea2000c1e9900 */
[C---:B------:R-:W-:Y:S02]  /*2900*/  IMAD R32, R30.reuse, 0x4, R1 ;  /* 0x000000041e207824 */ /* 0x040fe400078e0201 */
[----:B------:R-:W-:-:S05]  /*2910*/  VIADD R30, R30, 0x1 ;  /* 0x000000011e1e7836 */ /* 0x000fca0000000000 */
[----:B------:R-:W-:Y:S01]  /*2920*/  ISETP.NE.AND P2, PT, R30, 0x6, PT ;  /* 0x000000061e00780c */ /* 0x000fe20003f45270 */
[----:B--2---:R-:W-:-:S03]  /*2930*/  IMAD.WIDE.U32 R2, R2, R31, RZ ;  /* 0x0000001f02027225 */ /* 0x004fc600078e00ff */
[----:B------:R-:W-:-:S04]  /*2940*/  IADD3 R33, P3, PT, R2, R29, RZ ;  /* 0x0000001d02217210 */ /* 0x000fc80007f7e0ff */
[----:B------:R-:W-:Y:S01]  /*2950*/  IADD3.X R29, PT, PT, R3, UR4, RZ, P3, !PT ;  /* 0x00000004031d7c10 */ /* 0x000fe20009ffe4ff */
[----:B------:R1:W-:Y:S04]  /*2960*/  STL [R32], R33 ;  /* 0x0000002120007387 */ /* 0x0003e80000100800 */
[----:B------:R-:W-:Y:S05]  /*2970*/  @P2 BRA `(.L_x_24) ;  /* 0xfffffffc00d42947 */ /* 0x000fea000383ffff */
[----:B------:R-:W-:Y:S01]  /*2980*/  SHF.R.U32.HI R3, RZ, 0x17, R13 ;  /* 0x00000017ff037819 */ /* 0x000fe2000001160d */
[----:B------:R2:W-:Y:S03]  /*2990*/  STL [R1+0x18], R29 ;  /* 0x0000181d01007387 */ /* 0x0005e60000100800 */
[C---:B------:R-:W-:Y:S02]  /*29a0*/  LOP3.LUT R2, R3.reuse, 0xe0, RZ, 0xc0, !PT ;  /* 0x000000e003027812 */ /* 0x040fe400078ec0ff */
[----:B------:R-:W-:-:S03]  /*29b0*/  LOP3.LUT P2, RZ, R3, 0x1f, RZ, 0xc0, !PT ;  /* 0x0000001f03ff7812 */ /* 0x000fc6000784c0ff */
[----:B------:R-:W-:-:S05]  /*29c0*/  VIADD R2, R2, 0xffffff80 ;  /* 0xffffff8002027836 */ /* 0x000fca0000000000 */
[----:B------:R-:W-:-:S05]  /*29d0*/  SHF.R.U32.HI R2, RZ, 0x5, R2 ;  /* 0x00000005ff027819 */ /* 0x000fca0000011602 */
[----:B------:R-:W-:-:S05]  /*29e0*/  IMAD R25, R2, -0x4, R1 ;  /* 0xfffffffc02197824 */ /* 0x000fca00078e0201 */
[----:B------:R-:W3:Y:S04]  /*29f0*/  LDL R30, [R25+0x18] ;  /* 0x00001800191e7983 */ /* 0x000ee80000100800 */
[----:B------:R-:W3:Y:S04]  /*2a00*/  LDL R2, [R25+0x14] ;  /* 0x0000140019027983 */ /* 0x000ee80000100800 */
[----:B------:R-:W4:Y:S01]  /*2a10*/  @P2 LDL R24, [R25+0x10] ;  /* 0x0000100019182983 */ /* 0x000f220000100800 */
[----:B------:R-:W-:Y:S01]  /*2a20*/  LOP3.LUT R3, R3, 0x1f, RZ, 0xc0, !PT ;  /* 0x0000001f03037812 */ /* 0x000fe200078ec0ff */
[----:B------:R-:W-:Y:S01]  /*2a30*/  UMOV UR4, 0x54442d19 ;  /* 0x54442d1900047882 */ /* 0x000fe20000000000 */
[----:B------:R-:W-:-:S02]  /*2a40*/  UMOV UR5, 0x3bf921fb ;  /* 0x3bf921fb00057882 */ /* 0x000fc40000000000 */
[-C--:B---3--:R-:W-:Y:S02]  /*2a50*/  @P2 SHF.L.W.U32.HI R30, R2, R3.reuse, R30 ;  /* 0x00000003021e2219 */ /* 0x088fe40000010e1e */
[----:B----4-:R-:W-:Y:S02]  /*2a60*/  @P2 SHF.L.W.U32.HI R2, R24, R3, R2 ;  /* 0x0000000318022219 */ /* 0x010fe40000010e02 */
[----:B------:R-:W-:Y:S02]  /*2a70*/  ISETP.GE.AND P2, PT, R13, RZ, PT ;  /* 0x000000ff0d00720c */ /* 0x000fe40003f46270 */
[C---:B-1----:R-:W-:Y:S02]  /*2a80*/  SHF.L.W.U32.HI R32, R2.reuse, 0x2, R30 ;  /* 0x0000000202207819 */ /* 0x042fe40000010e1e */
[----:B------:R-:W-:Y:S02]  /*2a90*/  SHF.L.U32 R2, R2, 0x2, RZ ;  /* 0x0000000202027819 */ /* 0x000fe400000006ff */
[----:B------:R-:W-:-:S02]  /*2aa0*/  SHF.R.S32.HI R3, RZ, 0x1f, R32 ;  /* 0x0000001fff037819 */ /* 0x000fc40000011420 */
[----:B--2---:R-:W-:Y:S02]  /*2ab0*/  SHF.R.U32.HI R29, RZ, 0x1e, R30 ;  /* 0x0000001eff1d7819 */ /* 0x004fe4000001161e */
        /* <DEDUP_REMOVED lines=11> */
.L_x_23:
[----:B------:R-:W-:Y:S05]  /*2b70*/  BSYNC.RECONVERGENT B1 ;  /* 0x0000000000017941 */ /* 0x000fea0003800200 */
.L_x_22:
[----:B------:R-:W-:Y:S02]  /*2b80*/  IMAD.MOV.U32 R29, RZ, RZ, 0x37cbac00 ;  /* 0x37cbac00ff1d7424 */ /* 0x000fe400078e00ff */
[----:B------:R-:W-:Y:S01]  /*2b90*/  FMUL R3, R2, R2 ;  /* 0x0000000202037220 */ /* 0x000fe20000400000 */
[C---:B------:R-:W-:Y:S01]  /*2ba0*/  LOP3.LUT R25, R32.reuse, 0x1, RZ, 0xc0, !PT ;  /* 0x0000000120197812 */ /* 0x040fe200078ec0ff */
[----:B------:R-:W-:Y:S01]  /*2bb0*/  BSSY.RECONVERGENT B1, `(.L_x_25) ;  /* 0x0000045000017945 */ /* 0x000fe20003800200 */
[----:B------:R-:W-:Y:S01]  /*2bc0*/  MOV R30, 0x3effffff ;  /* 0x3effffff001e7802 */ /* 0x000fe20000000f00 */
[----:B------:R-:W-:Y:S01]  /*2bd0*/  FFMA R24, R3, R29, -0.0013887860113754868507 ;  /* 0xbab607ed03187423 */ /* 0x000fe2000000001d */
[----:B------:R-:W-:Y:S01]  /*2be0*/  ISETP.NE.U32.AND P2, PT, R25, 0x1, PT ;  /* 0x000000011900780c */ /* 0x000fe20003f45070 */
[----:B------:R-:W-:Y:S02]  /*2bf0*/  VIADD R25, R32, 0x1 ;  /* 0x0000000120197836 */ /* 0x000fe40000000000 */
[----:B------:R-:W-:Y:S01]  /*2c00*/  IMAD.MOV.U32 R33, RZ, RZ, R19 ;  /* 0x000000ffff217224 */ /* 0x000fe200078e0013 */
[----:B------:R-:W-:-:S02]  /*2c10*/  FSEL R24, R24, -0.00019574658654164522886, P2 ;  /* 0xb94d415318187808 */ /* 0x000fc40001000000 */
[----:B------:R-:W-:Y:S02]  /*2c20*/  FSEL R32, R26, 0.0083327032625675201416, P2 ;  /* 0x3c0885e41a207808 */ /* 0x000fe40001000000 */
[----:B------:R-:W-:Y:S02]  /*2c30*/  LOP3.LUT P3, RZ, R25, 0x2, RZ, 0xc0, !PT ;  /* 0x0000000219ff7812 */ /* 0x000fe4000786c0ff */
[----:B------:R-:W-:Y:S01]  /*2c40*/  FSEL R2, R2, 1, !P2 ;  /* 0x3f80000002027808 */ /* 0x000fe20005000000 */
[----:B------:R-:W-:Y:S01]  /*2c50*/  FFMA R24, R3, R24, R32 ;  /* 0x0000001803187223 */ /* 0x000fe20000000020 */
[----:B------:R-:W-:-:S03]  /*2c60*/  FSEL R31, -R30, -0.16666662693023681641, P2 ;  /* 0xbe2aaaa81e1f7808 */ /* 0x000fc60001000100 */
[C---:B------:R-:W-:Y:S02]  /*2c70*/  FFMA R25, R3.reuse, R2, RZ ;  /* 0x0000000203197223 */ /* 0x040fe400000000ff */
[----:B------:R-:W-:Y:S01]  /*2c80*/  FFMA R24, R3, R24, R31 ;  /* 0x0000001803187223 */ /* 0x000fe2000000001f */
[----:B------:R-:W-:-:S03]  /*2c90*/  IMAD.MOV.U32 R3, RZ, RZ, R14 ;  /* 0x000000ffff037224 */ /* 0x000fc600078e000e */
[----:B------:R-:W-:-:S04]  /*2ca0*/  FFMA R2, R25, R24, R2 ;  /* 0x0000001819027223 */ /* 0x000fc80000000002 */
[----:B------:R-:W-:-:S04]  /*2cb0*/  @P3 FADD R2, RZ, -R2 ;  /* 0x80000002ff023221 */ /* 0x000fc80000000000 */
[----:B------:R-:W-:Y:S01]  /*2cc0*/  FMUL R11, R11, R2 ;  /* 0x000000020b0b7220 */ /* 0x000fe20000400000 */
[----:B------:R-:W-:Y:S06]  /*2cd0*/  @!P0 BRA `(.L_x_26) ;  /* 0x0000000000c88947 */ /* 0x000fec0003800000 */
[----:B------:R-:W-:-:S13]  /*2ce0*/  FSETP.NEU.AND P2, PT, |R12|, +INF , PT ;  /* 0x7f8000000c00780b */ /* 0x000fda0003f4d200 */
[----:B------:R-:W-:Y:S01]  /*2cf0*/  @!P2 FMUL R3, RZ, R12 ;  /* 0x0000000cff03a220 */ /* 0x000fe20000400000 */
[----:B------:R-:W-:Y:S01]  /*2d00*/  @!P2 IMAD.MOV.U32 R33, RZ, RZ, RZ ;  /* 0x000000ffff21a224 */ /* 0x000fe200078e00ff */
[----:B------:R-:W-:Y:S06]  /*2d10*/  @!P2 BRA `(.L_x_26) ;  /* 0x0000000000b8a947 */ /* 0x000fec0003800000 */
[----:B------:R-:W-:Y:S01]  /*2d20*/  IMAD.SHL.U32 R31, R12, 0x100, RZ ;  /* 0x000001000c1f7824 */ /* 0x000fe200078e00ff */
[----:B------:R-:W-:Y:S01]  /*2d30*/  CS2R R32, SRZ ;  /* 0x0000000000207805 */ /* 0x000fe2000001ff00 */
[----:B------:R-:W-:-:S03]  /*2d40*/  UMOV UR4, URZ ;  /* 0x000000ff00047c82 */ /* 0x000fc60008000000 */
[----:B------:R-:W-:-:S07]  /*2d50*/  LOP3.LUT R31, R31, 0x80000000, RZ, 0xfc, !PT ;  /* 0x800000001f1f7812 */ /* 0x000fce00078efcff */
.L_x_27:
[----:B-1----:R-:W1:Y:S02]  /*2d60*/  LDC.64 R2, c[0x4][0x40] ;  /* 0x01001000ff027b82 */ /* 0x002e640000000a00 */
[----:B-1----:R-:W-:-:S05]  /*2d70*/  IMAD.WIDE.U32 R24, R33, 0x4, R2 ;  /* 0x0000000421187825 */ /* 0x002fca00078e0002 */
[----:B------:R-:W2:Y:S01]  /*2d80*/  LDG.E.CONSTANT R2, desc[UR6][R24.64] ;  /* 0x0000000618027981 */ /* 0x000ea2000c1e9900 */
[C---:B------:R-:W-:Y:S01]  /*2d90*/  LEA R34, R33.reuse, R1, 0x2 ;  /* 0x0000000121227211 */ /* 0x040fe200078e10ff */
        /* <DEDUP_REMOVED lines=19> */
[----:B------:R-:W-:Y:S01]  /*2ed0*/  UMOV UR5, 0x3bf921fb ;  /* 0x3bf921fb00057882 */ /* 0x000fe20000000000 */
[----:B------:R-:W-:-:S02]  /*2ee0*/  ISETP.GE.AND P3, PT, R12, RZ, PT ;  /* 0x000000ff0c00720c */ /* 0x000fc40003f66270 */
[-C--:B---3--:R-:W-:Y:S02]  /*2ef0*/  @P2 SHF.L.W.U32.HI R31, R2, R24.reuse, R31 ;  /* 0x00000018021f2219 */ /* 0x088fe40000010e1f */
[----:B----4-:R-:W-:Y:S02]  /*2f00*/  @P2 SHF.L.W.U32.HI R2, R3, R24, R2 ;  /* 0x0000001803022219 */ /* 0x010fe40000010e02 */
[--C-:B--2---:R-:W-:Y:S02]  /*2f10*/  SHF.R.U32.HI R32, RZ, 0x1e, R31.reuse ;  /* 0x0000001eff207819 */ /* 0x104fe4000001161f */
[C---:B------:R-:W-:Y:S01]  /*2f20*/  SHF.L.W.U32.HI R33, R2.reuse, 0x2, R31 ;  /* 0x0000000202217819 */ /* 0x040fe20000010e1f */
[----:B------:R-:W-:-:S03]  /*2f30*/  IMAD.SHL.U32 R2, R2, 0x4, RZ ;  /* 0x0000000402027824 */ /* 0x000fc600078e00ff */
[----:B------:R-:W-:Y:S02]  /*2f40*/  SHF.R.S32.HI R3, RZ, 0x1f, R33 ;  /* 0x0000001fff037819 */ /* 0x000fe40000011421 */
[----:B------:R-:W-:Y:S02]  /*2f50*/  LOP3.LUT R31, R33, R12, RZ, 0x3c, !PT ;  /* 0x0000000c211f7212 */ /* 0x000fe400078e3cff */
[C---:B------:R-:W-:Y:S02]  /*2f60*/  LOP3.LUT R2, R3.reuse, R2, RZ, 0x3c, !PT ;  /* 0x0000000203027212 */ /* 0x040fe400078e3cff */
[----:B------:R-:W-:Y:S02]  /*2f70*/  LOP3.LUT R3, R3, R33, RZ, 0x3c, !PT ;  /* 0x0000002103037212 */ /* 0x000fe400078e3cff */
[----:B------:R-:W-:Y:S02]  /*2f80*/  LEA.HI R33, R33, R32, RZ, 0x1 ;  /* 0x0000002021217211 */ /* 0x000fe400078f08ff */
[----:B------:R-:W-:-:S02]  /*2f90*/  ISETP.GE.AND P2, PT, R31, RZ, PT ;  /* 0x000000ff1f00720c */ /* 0x000fc40003f46270 */
[----:B------:R-:W2:Y:S01]  /*2fa0*/  I2F.F64.S64 R2, R2 ;  /* 0x0000000200027312 */ /* 0x000ea20000301c00 */
[----:B------:R-:W-:-:S05]  /*2fb0*/  IMAD.MOV R31, RZ, RZ, -R33 ;  /* 0x000000ffff1f7224 */ /* 0x000fca00078e0a21 */
[----:B------:R-:W-:Y:S01]  /*2fc0*/  @!P3 MOV R33, R31 ;  /* 0x0000001f0021b202 */ /* 0x000fe20000000f00 */
[----:B--2---:R-:W-:-:S10]  /*2fd0*/  DMUL R24, R2, UR4 ;  /* 0x0000000402187c28 */ /* 0x004fd40008000000 */
[----:B------:R-:W2:Y:S02]  /*2fe0*/  F2F.F32.F64 R24, R24 ;  /* 0x0000001800187310 */ /* 0x000ea40000301000 */
[----:B--2---:R-:W-:-:S07]  /*2ff0*/  FSEL R3, -R24, R24, !P2 ;  /* 0x0000001818037208 */ /* 0x004fce0005000100 */
.L_x_26:
[----:B------:R-:W-:Y:S05]  /*3000*/  BSYNC.RECONVERGENT B1 ;  /* 0x0000000000017941 */ /* 0x000fea0003800200 */
.L_x_25:
[----:B------:R-:W-:Y:S01]  /*3010*/  FMUL R2, R3, R3 ;  /* 0x0000000303027220 */ /* 0x000fe20000400000 */
[C---:B------:R-:W-:Y:S01]  /*3020*/  LOP3.LUT R25, R33.reuse, 0x1, RZ, 0xc0, !PT ;  /* 0x0000000121197812 */ /* 0x040fe200078ec0ff */
[----:B------:R-:W-:Y:S01]  /*3030*/  BSSY.RECONVERGENT B1, `(.L_x_28) ;  /* 0x0000041000017945 */ /* 0x000fe20003800200 */
[----:B------:R-:W-:Y:S01]  /*3040*/  LOP3.LUT P3, RZ, R33, 0x2, RZ, 0xc0, !PT ;  /* 0x0000000221ff7812 */ /* 0x000fe2000786c0ff */
[----:B------:R-:W-:Y:S01]  /*3050*/  FFMA R24, R2, R29, -0.0013887860113754868507 ;  /* 0xbab607ed02187423 */ /* 0x000fe2000000001d */
[----:B------:R-:W-:-:S04]  /*3060*/  ISETP.NE.U32.AND P2, PT, R25, 0x1, PT ;  /* 0x000000011900780c */ /* 0x000fc80003f45070 */
[----:B------:R-:W-:Y:S02]  /*3070*/  FSEL R25, R24, -0.00019574658654164522886, !P2 ;  /* 0xb94d415318197808 */ /* 0x000fe40005000000 */
[----:B-1----:R-:W-:Y:S02]  /*3080*/  FSEL R35, R26, 0.0083327032625675201416, !P2 ;  /* 0x3c0885e41a237808 */ /* 0x002fe40005000000 */
[----:B------:R-:W-:Y:S02]  /*3090*/  FSEL R31, R3, 1, P2 ;  /* 0x3f800000031f7808 */ /* 0x000fe40001000000 */
[----:B------:R-:W-:Y:S01]  /*30a0*/  FSEL R32, -R30, -0.16666662693023681641, !P2 ;  /* 0xbe2aaaa81e207808 */ /* 0x000fe20005000100 */
[C---:B------:R-:W-:Y:S02]  /*30b0*/  FFMA R25, R2.reuse, R25, R35 ;  /* 0x0000001902197223 */ /* 0x040fe40000000023 */
[C---:B------:R-:W-:Y:S02]  /*30c0*/  FFMA R24, R2.reuse, R31, RZ ;  /* 0x0000001f02187223 */ /* 0x040fe400000000ff */
[----:B------:R-:W-:-:S04]  /*30d0*/  FFMA R25, R2, R25, R32 ;  /* 0x0000001902197223 */ /* 0x000fc80000000020 */
[----:B------:R-:W-:-:S04]  /*30e0*/  FFMA R31, R24, R25, R31 ;  /* 0x00000019181f7223 */ /* 0x000fc8000000001f */
[----:B------:R-:W-:Y:S01]  /*30f0*/  @P3 FADD R31, RZ, -R31 ;  /* 0x8000001fff1f3221 */ /* 0x000fe20000000000 */
[----:B------:R-:W-:Y:S06]  /*3100*/  @!P1 BRA `(.L_x_29) ;  /* 0x0000000000cc9947 */ /* 0x000fec0003800000 */
[----:B------:R-:W-:-:S13]  /*3110*/  FSETP.NEU.AND P1, PT, |R13|, +INF , PT ;  /* 0x7f8000000d00780b */ /* 0x000fda0003f2d200 */
[----:B------:R-:W-:Y:S01]  /*3120*/  @!P1 FMUL R27, RZ, R13 ;  /* 0x0000000dff1b9220 */ /* 0x000fe20000400000 */
[----:B------:R-:W-:Y:S01]  /*3130*/  @!P1 IMAD.MOV.U32 R28, RZ, RZ, RZ ;  /* 0x000000ffff1c9224 */ /* 0x000fe200078e00ff */
[----:B------:R-:W-:Y:S06]  /*3140*/  @!P1 BRA `(.L_x_29) ;  /* 0x0000000000bc9947 */ /* 0x000fec0003800000 */
[----:B------:R-:W-:Y:S01]  /*3150*/  IMAD.SHL.U32 R27, R13, 0x100, RZ ;  /* 0x000001000d1b7824 */ /* 0x000fe200078e00ff */
[----:B------:R-:W-:Y:S01]  /*3160*/  UMOV UR4, URZ ;  /* 0x000000ff00047c82 */ /* 0x000fe20008000000 */
[----:B------:R-:W-:Y:S02]  /*3170*/  IMAD.MOV.U32 R28, RZ, RZ, RZ ;  /* 0x000000ffff1c7224 */ /* 0x000fe400078e00ff */
[----:B------:R-:W-:Y:S01]  /*3180*/  IMAD.MOV.U32 R32, RZ, RZ, RZ ;  /* 0x000000ffff207224 */ /* 0x000fe200078e00ff */
[----:B------:R-:W-:-:S07]  /*3190*/  LOP3.LUT R27, R27, 0x80000000, RZ, 0xfc, !PT ;  /* 0x800000001b1b7812 */ /* 0x000fce00078efcff */
.L_x_30:
        /* <DEDUP_REMOVED lines=13> */
[C---:B-1----:R-:W-:Y:S02]  /*3270*/  LOP3.LUT R2, R24.reuse, 0xe0, RZ, 0xc0, !PT ;  /* 0x000000e018027812 */ /* 0x042fe400078ec0ff */
        /* <DEDUP_REMOVED lines=12> */
[----:B----4-:R-:W-:-:S04]  /*3340*/  @P1 SHF.L.W.U32.HI R2, R3, R24, R2 ;  /* 0x0000001803021219 */ /* 0x010fc80000010e02 */
[C-C-:B------:R-:W-:Y:S01]  /*3350*/  SHF.L.W.U32.HI R32, R2.reuse, 0x2, R27.reuse ;  /* 0x0000000202207819 */ /* 0x140fe20000010e1b */
[----:B------:R-:W-:Y:S01]  /*3360*/  IMAD.SHL.U32 R2, R2, 0x4, RZ ;  /* 0x0000000402027824 */ /* 0x000fe200078e00ff */
[----:B------:R-:W-:Y:S02]  /*3370*/  SHF.R.U32.HI R27, RZ, 0x1e, R27 ;  /* 0x0000001eff1b7819 */ /* 0x000fe4000001161b */
[----:B------:R-:W-:Y:S02]  /*3380*/  SHF.R.S32.HI R3, RZ, 0x1f, R32 ;  /* 0x0000001fff037819 */ /* 0x000fe40000011420 */
[----:B------:R-:W-:Y:S02]  /*3390*/  LOP3.LUT R13, R32, R13, RZ, 0x3c, !PT ;  /* 0x0000000d200d7212 */ /* 0x000fe400078e3cff */
[C---:B------:R-:W-:Y:S02]  /*33a0*/  LOP3.LUT R2, R3.reuse, R2, RZ, 0x3c, !PT ;  /* 0x0000000203027212 */ /* 0x040fe400078e3cff */
[----:B------:R-:W-:-:S02]  /*33b0*/  LOP3.LUT R3, R3, R32, RZ, 0x3c, !PT ;  /* 0x0000002003037212 */ /* 0x000fc400078e3cff */
[----:B--2---:R-:W-:Y:S02]  /*33c0*/  LEA.HI R28, R32, R27, RZ, 0x1 ;  /* 0x0000001b201c7211 */ /* 0x004fe400078f08ff */
[----:B------:R-:W-:Y:S02]  /*33d0*/  ISETP.GE.AND P1, PT, R13, RZ, PT ;  /* 0x000000ff0d00720c */ /* 0x000fe40003f26270 */
[----:B------:R-:W1:Y:S01]  /*33e0*/  I2F.F64.S64 R2, R2 ;  /* 0x0000000200027312 */ /* 0x000e620000301c00 */
[----:B------:R-:W-:-:S05]  /*33f0*/  IMAD.MOV R13, RZ, RZ, -R28 ;  /* 0x000000ffff0d7224 */ /* 0x000fca00078e0a1c */
[----:B------:R-:W-:Y:S01]  /*3400*/  @!P2 MOV R28, R13 ;  /* 0x0000000d001ca202 */ /* 0x000fe20000000f00 */
[----:B-1----:R-:W-:-:S10]  /*3410*/  DMUL R24, R2, UR4 ;  /* 0x0000000402187c28 */ /* 0x002fd40008000000 */
[----:B------:R-:W1:Y:S02]  /*3420*/  F2F.F32.F64 R24, R24 ;  /* 0x0000001800187310 */ /* 0x000e640000301000 */
[----:B-1----:R-:W-:-:S07]  /*3430*/  FSEL R27, -R24, R24, !P1 ;  /* 0x00000018181b7208 */ /* 0x002fce0004800100 */
.L_x_29:
[----:B------:R-:W-:Y:S05]  /*3440*/  BSYNC.RECONVERGENT B1 ;  /* 0x0000000000017941 */ /* 0x000fea0003800200 */
.L_x_28:
[----:B------:R-:W-:Y:S01]  /*3450*/  FMUL R2, R27, R27 ;  /* 0x0000001b1b027220 */ /* 0x000fe20000400000 */
[C---:B------:R-:W-:Y:S01]  /*3460*/  LOP3.LUT R13, R28.reuse, 0x1, RZ, 0xc0, !PT ;  /* 0x000000011c0d7812 */ /* 0x040fe200078ec0ff */
[----:B------:R-:W-:Y:S01]  /*3470*/  BSSY.RECONVERGENT B1, `(.L_x_31) ;  /* 0x0000042000017945 */ /* 0x000fe20003800200 */
[----:B------:R-:W-:Y:S01]  /*3480*/  LOP3.LUT P2, RZ, R28, 0x2, RZ, 0xc0, !PT ;  /* 0x000000021cff7812 */ /* 0x000fe2000784c0ff */
[----:B------:R-:W-:Y:S01]  /*3490*/  FFMA R3, R2, R29, -0.0013887860113754868507 ;  /* 0xbab607ed02037423 */ /* 0x000fe2000000001d */
[----:B------:R-:W-:-:S04]  /*34a0*/  ISETP.NE.U32.AND P1, PT, R13, 0x1, PT ;  /* 0x000000010d00780c */ /* 0x000fc80003f25070 */
[----:B------:R-:W-:Y:S02]  /*34b0*/  FSEL R3, R3, -0.00019574658654164522886, !P1 ;  /* 0xb94d415303037808 */ /* 0x000fe40004800000 */
[----:B------:R-:W-:Y:S02]  /*34c0*/  FSEL R13, R26, 0.0083327032625675201416, !P1 ;  /* 0x3c0885e41a0d7808 */ /* 0x000fe40004800000 */
[----:B------:R-:W-:Y:S02]  /*34d0*/  FSEL R27, R27, 1, P1 ;  /* 0x3f8000001b1b7808 */ /* 0x000fe40000800000 */
[----:B------:R-:W-:Y:S01]  /*34e0*/  FSEL R28, -R30, -0.16666662693023681641, !P1 ;  /* 0xbe2aaaa81e1c7808 */ /* 0x000fe20004800100 */
[C---:B------:R-:W-:Y:S02]  /*34f0*/  FFMA R3, R2.reuse, R3, R13 ;  /* 0x0000000302037223 */ /* 0x040fe4000000000d */
[C---:B------:R-:W-:Y:S02]  /*3500*/  FFMA R24, R2.reuse, R27, RZ ;  /* 0x0000001b02187223 */ /* 0x040fe400000000ff */
[----:B------:R-:W-:-:S04]  /*3510*/  FFMA R3, R2, R3, R28 ;  /* 0x0000000302037223 */ /* 0x000fc8000000001c */
        /* <DEDUP_REMOVED lines=13> */
.L_x_33:
        /* <DEDUP_REMOVED lines=11> */
[----:B-1----:R-:W-:Y:S01]  /*36a0*/  SHF.R.U32.HI R19, RZ, 0x17, R12 ;  /* 0x00000017ff137819 */ /* 0x002fe2000001160c */
        /* <DEDUP_REMOVED lines=11> */
[----:B------:R-:W-:Y:S01]  /*3760*/  UMOV UR5, 0x3bf921fb ;  /* 0x3bf921fb00057882 */ /* 0x000fe20000000000 */
[----:B------:R-:W-:-:S02]  /*3770*/  ISETP.GE.AND P1, PT, R12, RZ, PT ;  /* 0x000000ff0c00720c */ /* 0x000fc40003f26270 */
[-C--:B--2---:R-:W-:Y:S02]  /*3780*/  @P0 SHF.L.W.U32.HI R14, R3, R19.reuse, R14 ;  /* 0x00000013030e0219 */ /* 0x084fe40000010e0e */
[----:B---3--:R-:W-:-:S04]  /*3790*/  @P0 SHF.L.W.U32.HI R3, R2, R19, R3 ;  /* 0x0000001302030219 */ /* 0x008fc80000010e03 */
[C-C-:B------:R-:W-:Y:S01]  /*37a0*/  SHF.L.W.U32.HI R19, R3.reuse, 0x2, R14.reuse ;  /* 0x0000000203137819 */ /* 0x140fe20000010e0e */
[----:B------:R-:W-:Y:S01]  /*37b0*/  IMAD.SHL.U32 R3, R3, 0x4, RZ ;  /* 0x0000000403037824 */ /* 0x000fe200078e00ff */
[----:B------:R-:W-:Y:S02]  /*37c0*/  SHF.R.U32.HI R14, RZ, 0x1e, R14 ;  /* 0x0000001eff0e7819 */ /* 0x000fe4000001160e */
[----:B------:R-:W-:Y:S02]  /*37d0*/  SHF.R.S32.HI R28, RZ, 0x1f, R19 ;  /* 0x0000001fff1c7819 */ /* 0x000fe40000011413 */
[----:B------:R-:W-:Y:S02]  /*37e0*/  LOP3.LUT R12, R19, R12, RZ, 0x3c, !PT ;  /* 0x0000000c130c7212 */ /* 0x000fe400078e3cff */
[C---:B------:R-:W-:Y:S02]  /*37f0*/  LOP3.LUT R2, R28.reuse, R3, RZ, 0x3c, !PT ;  /* 0x000000031c027212 */ /* 0x040fe400078e3cff */
[----:B------:R-:W-:-:S02]  /*3800*/  LOP3.LUT R3, R28, R19, RZ, 0x3c, !PT ;  /* 0x000000131c037212 */ /* 0x000fc400078e3cff */
[----:B------:R-:W-:Y:S02]  /*3810*/  LEA.HI R19, R19, R14, RZ, 0x1 ;  /* 0x0000000e13137211 */ /* 0x000fe400078f08ff */
[----:B------:R-:W-:Y:S02]  /*3820*/  ISETP.GE.AND P0, PT, R12, RZ, PT ;  /* 0x000000ff0c00720c */ /* 0x000fe40003f06270 */
[----:B------:R-:W2:Y:S01]  /*3830*/  I2F.F64.S64 R2, R2 ;  /* 0x0000000200027312 */ /* 0x000ea20000301c00 */
[----:B------:R-:W-:-:S05]  /*3840*/  IMAD.MOV R12, RZ, RZ, -R19 ;  /* 0x000000ffff0c7224 */ /* 0x000fca00078e0a13 */
[----:B------:R-:W-:Y:S01]  /*3850*/  @!P1 MOV R19, R12 ;  /* 0x0000000c00139202 */ /* 0x000fe20000000f00 */
[----:B--2---:R-:W-:-:S10]  /*3860*/  DMUL R32, R2, UR4 ;  /* 0x0000000402207c28 */ /* 0x004fd40008000000 */
[----:B------:R-:W2:Y:S02]  /*3870*/  F2F.F32.F64 R32, R32 ;  /* 0x0000002000207310 */ /* 0x000ea40000301000 */
[----:B-12---:R-:W-:-:S07]  /*3880*/  FSEL R14, -R32, R32, !P0 ;  /* 0x00000020200e7208 */ /* 0x006fce0004000100 */
.L_x_32:
[----:B------:R-:W-:Y:S05]  /*3890*/  BSYNC.RECONVERGENT B1 ;  /* 0x0000000000017941 */ /* 0x000fea0003800200 */
.L_x_31:
[----:B------:R-:W1:Y:S01]  /*38a0*/  LDC.64 R2, c[0x0][0x388] ;  /* 0x0000e200ff027b82 */ /* 0x000e620000000a00 */
[----:B------:R-:W-:Y:S01]  /*38b0*/  LOP3.LUT R12, R19, 0x1, RZ, 0xc0, !PT ;  /* 0x00000001130c7812 */ /* 0x000fe200078ec0ff */
[----:B------:R-:W-:Y:S01]  /*38c0*/  FMUL R28, R14, R14 ;  /* 0x0000000e0e1c7220 */ /* 0x000fe20000400000 */
[----:B------:R-:W-:Y:S02]  /*38d0*/  VIADD R18, R18, 0x10974f ;  /* 0x0010974f12127836 */ /* 0x000fe40000000000 */
[----:B------:R-:W-:Y:S01]  /*38e0*/  ISETP.NE.U32.AND P0, PT, R12, 0x1, PT ;  /* 0x000000010c00780c */ /* 0x000fe20003f05070 */
[----:B------:R-:W-:Y:S01]  /*38f0*/  FFMA R29, R28, R29, -0.0013887860113754868507 ;  /* 0xbab607ed1c1d7423 */ /* 0x000fe2000000001d */
[----:B------:R-:W-:Y:S02]  /*3900*/  SHF.R.U32.HI R12, RZ, 0x2, R15 ;  /* 0x00000002ff0c7819 */ /* 0x000fe4000001160f */
[----:B------:R-:W-:Y:S02]  /*3910*/  FSEL R13, R26, 0.0083327032625675201416, P0 ;  /* 0x3c0885e41a0d7808 */ /* 0x000fe40000000000 */
[----:B------:R-:W-:Y:S01]  /*3920*/  LOP3.LUT R15, R12, R15, RZ, 0x3c, !PT ;  /* 0x0000000f0c0f7212 */ /* 0x000fe200078e3cff */
[----:B------:R-:W-:Y:S01]  /*3930*/  IMAD.SHL.U32 R12, R23, 0x10, RZ ;  /* 0x00000010170c7824 */ /* 0x000fe200078e00ff */
[----:B------:R-:W-:-:S02]  /*3940*/  FSEL R29, R29, -0.00019574658654164522886, P0 ;  /* 0xb94d41531d1d7808 */ /* 0x000fc40000000000 */
[----:B------:R-:W-:Y:S01]  /*3950*/  FSEL R31, -R30, -0.16666662693023681641, P0 ;  /* 0xbe2aaaa81e1f7808 */ /* 0x000fe20000000100 */
[----:B------:R-:W-:Y:S02]  /*3960*/  IMAD.SHL.U32 R25, R15, 0x2, RZ ;  /* 0x000000020f197824 */ /* 0x000fe400078e00ff */
[----:B------:R-:W-:Y:S01]  /*3970*/  FFMA R29, R28, R29, R13 ;  /* 0x0000001d1c1d7223 */ /* 0x000fe2000000000d */
[----:B------:R-:W-:Y:S02]  /*3980*/  IMAD.MOV.U32 R13, RZ, RZ, R22 ;  /* 0x000000ffff0d7224 */ /* 0x000fe400078e0016 */
[----:B------:R-:W-:Y:S01]  /*3990*/  LOP3.LUT R32, R23, R12, R25, 0x96, !PT ;  /* 0x0000000c17207212 */ /* 0x000fe200078e9619 */
[----:B------:R-:W-:Y:S01]  /*39a0*/  VIADD R25, R19, 0x1 ;  /* 0x0000000113197836 */ /* 0x000fe20000000000 */
[----:B------:R-:W-:Y:S01]  /*39b0*/  MOV R12, R21 ;  /* 0x00000015000c7202 */ /* 0x000fe20000000f00 */
[----:B------:R-:W-:Y:S01]  /*39c0*/  IMAD.MOV.U32 R19, RZ, RZ, R20 ;  /* 0x000000ffff137224 */ /* 0x000fe200078e0014 */
[----:B------:R-:W-:Y:S01]  /*39d0*/  LOP3.LUT R21, R32, R15, RZ, 0x3c, !PT ;  /* 0x0000000f20157212 */ /* 0x000fe200078e3cff */
[----:B-1----:R-:W-:Y:S01]  /*39e0*/  IMAD.WIDE R26, R10, 0x30, R2 ;  /* 0x000000300a1a7825 */ /* 0x002fe200078e0202 */
[----:B------:R-:W-:-:S03]  /*39f0*/  LOP3.LUT P1, RZ, R25, 0x2, RZ, 0xc0, !PT ;  /* 0x0000000219ff7812 */ /* 0x000fc6000782c0ff */
[----:B------:R-:W-:Y:S01]  /*3a00*/  HFMA2 R15, -RZ, RZ, 0.1171875, 0 ;  /* 0x2f800000ff0f7431 */ /* 0x000fe200000001ff */
[----:B------:R-:W-:Y:S01]  /*3a10*/  FSEL R3, R14, 1, !P0 ;  /* 0x3f8000000e037808 */ /* 0x000fe20004000000 */
[----:B------:R-:W-:Y:S01]  /*3a20*/  IMAD.MOV.U32 R20, RZ, RZ, R23 ;  /* 0x000000ffff147224 */ /* 0x000fe200078e0017 */
[----:B------:R-:W-:Y:S01]  /*3a30*/  STG.E.64 desc[UR6][R26.64], R18 ;  /* 0x000000121a007986 */ /* 0x000fe2000c101b06 */
[----:B------:R-:W-:Y:S02]  /*3a40*/  IMAD.IADD R2, R21, 0x1, R18 ;  /* 0x0000000115027824 */ /* 0x000fe400078e0212 */
[C---:B------:R-:W-:Y:S01]  /*3a50*/  FFMA R29, R28.reuse, R29, R31 ;  /* 0x0000001d1c1d7223 */ /* 0x040fe2000000001f */
[----:B------:R-:W-:Y:S01]  /*3a60*/  FFMA R28, R28, R3, RZ ;  /* 0x000000031c1c7223 */ /* 0x000fe200000000ff */
[----:B------:R-:W-:Y:S01]  /*3a70*/  STG.E.64 desc[UR6][R26.64+0x18], RZ ;  /* 0x000018ff1a007986 */ /* 0x000fe2000c101b06 */
[----:B------:R-:W-:Y:S02]  /*3a80*/  I2FP.F32.U32 R2, R2 ;  /* 0x0000000200027245 */ /* 0x000fe40000201000 */
[----:B------:R-:W-:Y:S01]  /*3a90*/  FFMA R3, R28, R29, R3 ;  /* 0x0000001d1c037223 */ /* 0x000fe20000000003 */
[----:B------:R-:W-:Y:S02]  /*3aa0*/  STG.E desc[UR6][R26.64+0x20], RZ ;  /* 0x000020ff1a007986 */ /* 0x000fe4000c101906 */
[----:B------:R-:W-:-:S02]  /*3ab0*/  FFMA R2, R2, R15, 1.1641532182693481445e-10 ;  /* 0x2f00000002027423 */ /* 0x000fc4000000000f */
[----:B------:R-:W-:Y:S01]  /*3ac0*/  STG.E.64 desc[UR6][R26.64+0x28], RZ ;  /* 0x000028ff1a007986 */ /* 0x000fe2000c101b06 */
[----:B------:R-:W-:Y:S01]  /*3ad0*/  @P1 FADD R3, RZ, -R3 ;  /* 0x80000003ff031221 */ /* 0x000fe20000000000 */
[-C--:B------:R-:W-:Y:S02]  /*3ae0*/  FFMA R6, R11, R2.reuse, R6 ;  /* 0x000000020b067223 */ /* 0x080fe40000000006 */
[----:B------:R-:W-:Y:S01]  /*3af0*/  STG.E.64 desc[UR6][R26.64+0x10], R20 ;  /* 0x000010141a007986 */ /* 0x000fe2000c101b06 */
[-C--:B------:R-:W-:Y:S01]  /*3b00*/  FFMA R7, R24, R2.reuse, R7 ;  /* 0x0000000218077223 */ /* 0x080fe20000000007 */
[----:B------:R-:W-:Y:S01]  /*3b10*/  FFMA R8, R3, R2, R8 ;  /* 0x0000000203087223 */ /* 0x000fe20000000008 */
[----:B------:R-:W-:Y:S01]  /*3b20*/  IMAD.MOV.U32 R2, RZ, RZ, R5 ;  /* 0x000000ffff027224 */ /* 0x000fe200078e0005 */
[----:B------:R1:W-:Y:S02]  /*3b30*/  STG.E.64 desc[UR6][R26.64+0x8], R12 ;  /* 0x0000080c1a007986 */ /* 0x0003e4000c101b06 */
[----:B-1----:R-:W-:-:S02]  /*3b40*/  IMAD.MOV.U32 R13, RZ, RZ, R4 ;  /* 0x000000ffff0d7224 */ /* 0x002fc400078e0004 */
[----:B------:R-:W-:Y:S01]  /*3b50*/  IMAD.MOV.U32 R12, RZ, RZ, R0 ;  /* 0x000000ffff0c7224 */ /* 0x000fe200078e0000 */
[----:B------:R-:W-:Y:S06]  /*3b60*/  BRA `(.L_x_34) ;  /* 0xffffffd4001c7947 */ /* 0x000fec000383ffff */
.L_x_18:
[----:B------:R-:W-:Y:S05]  /*3b70*/  BSYNC.RECONVERGENT B0 ;  /* 0x0000000000007941 */ /* 0x000fea0003800200 */
.L_x_8:
[----:B------:R-:W1:Y:S01]  /*3b80*/  LDCU UR4, c[0x0][0x39c] ;  /* 0x00007380ff0477ac */ /* 0x000e620008000800 */
[----:B------:R-:W-:Y:S01]  /*3b90*/  FMUL R7, R11, R11 ;  /* 0x0000000b0b077220 */ /* 0x000fe20000400000 */
[----:B------:R-:W-:Y:S01]  /*3ba0*/  BSSY.RECONVERGENT B0, `(.L_x_35) ;  /* 0x000001d000007945 */ /* 0x000fe20003800200 */
[----:B------:R-:W2:Y:S02]  /*3bb0*/  LDCU.64 UR8, c[0x0][0x3a0] ;  /* 0x00007400ff0877ac */ /* 0x000ea40008000a00 */
[----:B------:R-:W-:Y:S01]  /*3bc0*/  FFMA R6, R24, R24, R7 ;  /* 0x0000001818067223 */ /* 0x000fe20000000007 */
[----:B-1----:R-:W-:Y:S01]  /*3bd0*/  FADD R0, R12, -UR4 ;  /* 0x800000040c007e21 */ /* 0x002fe20008000000 */
[----:B--2---:R-:W-:-:S03]  /*3be0*/  FADD R5, R13, -UR8 ;  /* 0x800000080d057e21 */ /* 0x004fc60008000000 */
[----:B------:R-:W-:Y:S01]  /*3bf0*/  FMUL R8, R0, R0 ;  /* 0x0000000000087220 */ /* 0x000fe20000400000 */
[----:B------:R-:W-:Y:S01]  /*3c00*/  FADD R4, R2, -UR9 ;  /* 0x8000000902047e21 */ /* 0x000fe20008000000 */
[----:B------:R-:W-:Y:S01]  /*3c10*/  FMUL R7, R0, R11 ;  /* 0x0000000b00077220 */ /* 0x000fe20000400000 */
[----:B------:R-:W-:Y:S01]  /*3c20*/  FFMA R0, R3, R3, R6 ;  /* 0x0000000303007223 */ /* 0x000fe20000000006 */
[C---:B------:R-:W-:Y:S02]  /*3c30*/  FFMA R15, R5.reuse, R5, R8 ;  /* 0x00000005050f7223 */ /* 0x040fe40000000008 */
[----:B------:R-:W-:Y:S01]  /*3c40*/  FFMA R6, R5, R24, R7 ;  /* 0x0000001805067223 */ /* 0x000fe20000000007 */
[----:B------:R-:W-:Y:S01]  /*3c50*/  FMUL R14, R0, -4 ;  /* 0xc0800000000e7820 */ /* 0x000fe20000400000 */
[C---:B------:R-:W-:Y:S02]  /*3c60*/  FFMA R15, R4.reuse, R4, R15 ;  /* 0x00000004040f7223 */ /* 0x040fe4000000000f */
[----:B------:R-:W-:-:S02]  /*3c70*/  FFMA R6, R4, R3, R6 ;  /* 0x0000000304067223 */ /* 0x000fc40000000006 */
[----:B------:R-:W-:Y:S02]  /*3c80*/  FFMA R15, -R18, R18, R15 ;  /* 0x00000012120f7223 */ /* 0x000fe4000000010f */
[----:B------:R-:W-:Y:S02]  /*3c90*/  FADD R8, R6, R6 ;  /* 0x0000000606087221 */ /* 0x000fe40000000000 */
[----:B------:R-:W-:-:S04]  /*3ca0*/  FMUL R15, R15, R14 ;  /* 0x0000000e0f0f7220 */ /* 0x000fc80000400000 */
[----:B------:R-:W-:-:S04]  /*3cb0*/  FFMA R14, R8, R8, R15 ;  /* 0x00000008080e7223 */ /* 0x000fc8000000000f */
[----:B------:R-:W-:Y:S01]  /*3cc0*/  VIADD R4, R14, 0xf3000000 ;  /* 0xf30000000e047836 */ /* 0x000fe20000000000 */
[----:B------:R1:W2:Y:S04]  /*3cd0*/  MUFU.RSQ R5, R14 ;  /* 0x0000000e00057308 */ /* 0x0002a80000001400 */
[----:B------:R-:W-:-:S13]  /*3ce0*/  ISETP.GT.U32.AND P0, PT, R4, 0x727fffff, PT ;  /* 0x727fffff0400780c */ /* 0x000fda0003f04070 */
[----:B-12---:R-:W-:Y:S05]  /*3cf0*/  @!P0 BRA `(.L_x_36) ;  /* 0x00000000000c8947 */ /* 0x006fea0003800000 */
[----:B------:R-:W-:-:S07]  /*3d00*/  MOV R22, 0x3d20 ;  /* 0x00003d2000167802 */ /* 0x000fce0000000f00 */
[----:B0-----:R-:W-:Y:S05]  /*3d10*/  CALL.REL.NOINC `($__internal_1_$__cuda_sm20_sqrt_rn_f32_slowpath) ;  /* 0x0000000800947944 */ /* 0x001fea0003c00000 */
[----:B------:R-:W-:Y:S05]  /*3d20*/  BRA `(.L_x_37) ;  /* 0x0000000000107947 */ /* 0x000fea0003800000 */
.L_x_36:
[----:B------:R-:W-:Y:S01]  /*3d30*/  FMUL.FTZ R25, R14, R5 ;  /* 0x000000050e197220 */ /* 0x000fe20000410000 */
[----:B------:R-:W-:-:S03]  /*3d40*/  FMUL.FTZ R5, R5, 0.5 ;  /* 0x3f00000005057820 */ /* 0x000fc60000410000 */
[----:B------:R-:W-:-:S04]  /*3d50*/  FFMA R4, -R25, R25, R14 ;  /* 0x0000001919047223 */ /* 0x000fc8000000010e */
[----:B------:R-:W-:-:S07]  /*3d60*/  FFMA R25, R4, R5, R25 ;  /* 0x0000000504197223 */ /* 0x000fce0000000019 */
.L_x_37:
[----:B------:R-:W-:Y:S05]  /*3d70*/  BSYNC.RECONVERGENT B0 ;  /* 0x0000000000007941 */ /* 0x000fea0003800200 */
.L_x_35:
[----:B------:R-:W1:Y:S01]  /*3d80*/  F2F.F64.F32 R6, R0 ;  /* 0x0000000000067310 */ /* 0x000e620000201800 */
[----:B------:R-:W-:Y:S01]  /*3d90*/  MOV R4, 0x1 ;  /* 0x0000000100047802 */ /* 0x000fe20000000f00 */
[----:B------:R-:W-:Y:S01]  /*3da0*/  BSSY.RECONVERGENT B0, `(.L_x_38) ;  /* 0x0000019000007945 */ /* 0x000fe20003800200 */
[----:B-1----:R-:W-:-:S06]  /*3db0*/  DADD R6, R6, R6 ;  /* 0x0000000006067229 */ /* 0x002fcc0000000006 */
[----:B------:R-:W1:Y:S02]  /*3dc0*/  MUFU.RCP64H R5, R7 ;  /* 0x0000000700057308 */ /* 0x000e640000001800 */
[----:B-1----:R-:W-:-:S08]  /*3dd0*/  DFMA R14, -R6, R4, 1 ;  /* 0x3ff00000060e742b */ /* 0x002fd00000000104 */
[----:B------:R-:W-:-:S08]  /*3de0*/  DFMA R14, R14, R14, R14 ;  /* 0x0000000e0e0e722b */ /* 0x000fd0000000000e */
[----:B------:R-:W-:Y:S01]  /*3df0*/  DFMA R4, R4, R14, R4 ;  /* 0x0000000e0404722b */ /* 0x000fe20000000004 */
[----:B------:R-:W-:-:S07]  /*3e00*/  FADD R14, -R8, R25 ;  /* 0x00000019080e7221 */ /* 0x000fce0000000100 */
[----:B0-----:R-:W-:Y:S01]  /*3e10*/  DFMA R16, -R6, R4, 1 ;  /* 0x3ff000000610742b */ /* 0x001fe20000000104 */
[----:B------:R-:W0:Y:S07]  /*3e20*/  F2F.F64.F32 R14, R14 ;  /* 0x0000000e000e7310 */ /* 0x000e2e0000201800 */
[----:B------:R-:W-:-:S08]  /*3e30*/  DFMA R4, R4, R16, R4 ;  /* 0x000000100404722b */ /* 0x000fd00000000004 */
[----:B0-----:R-:W-:Y:S01]  /*3e40*/  DMUL R16, R14, R4 ;  /* 0x000000040e107228 */ /* 0x001fe20000000000 */
[----:B------:R-:W-:-:S07]  /*3e50*/  FSETP.GEU.AND P1, PT, |R15|, 6.5827683646048100446e-37, PT ;  /* 0x036000000f00780b */ /* 0x000fce0003f2e200 */
[----:B------:R-:W-:-:S08]  /*3e60*/  DFMA R18, -R6, R16, R14 ;  /* 0x000000100612722b */ /* 0x000fd0000000010e */
[----:B------:R-:W-:-:S10]  /*3e70*/  DFMA R4, R4, R18, R16 ;  /* 0x000000120404722b */ /* 0x000fd40000000010 */
[----:B------:R-:W-:-:S05]  /*3e80*/  FFMA R0, RZ, R7, R5 ;  /* 0x00000007ff007223 */ /* 0x000fca0000000005 */
[----:B------:R-:W-:-:S13]  /*3e90*/  FSETP.GT.AND P0, PT, |R0|, 1.469367938527859385e-39, PT ;  /* 0x001000000000780b */ /* 0x000fda0003f04200 */
[----:B------:R-:W-:Y:S05]  /*3ea0*/  @P0 BRA P1, `(.L_x_39) ;  /* 0x0000000000200947 */ /* 0x000fea0000800000 */
[----:B------:R-:W-:Y:S01]  /*3eb0*/  IMAD.MOV.U32 R18, RZ, RZ, R14 ;  /* 0x000000ffff127224 */ /* 0x000fe200078e000e */
[----:B------:R-:W-:Y:S01]  /*3ec0*/  MOV R0, 0x3f10 ;  /* 0x00003f1000007802 */ /* 0x000fe20000000f00 */
[----:B------:R-:W-:Y:S02]  /*3ed0*/  IMAD.MOV.U32 R19, RZ, RZ, R15 ;  /* 0x000000ffff137224 */ /* 0x000fe400078e000f */
[----:B------:R-:W-:Y:S02]  /*3ee0*/  IMAD.MOV.U32 R16, RZ, RZ, R6 ;  /* 0x000000ffff107224 */ /* 0x000fe400078e0006 */
[----:B------:R-:W-:-:S07]  /*3ef0*/  IMAD.MOV.U32 R17, RZ, RZ, R7 ;  /* 0x000000ffff117224 */ /* 0x000fce00078e0007 */
[----:B------:R-:W-:Y:S05]  /*3f00*/  CALL.REL.NOINC `($__internal_0_$__cuda_sm20_div_rn_f64_full) ;  /* 0x0000000000a47944 */ /* 0x000fea0003c00000 */
[----:B------:R-:W-:Y:S01]  /*3f10*/  MOV R4, R14 ;  /* 0x0000000e00047202 */ /* 0x000fe20000000f00 */
[----:B------:R-:W-:-:S07]  /*3f20*/  IMAD.MOV.U32 R5, RZ, RZ, R15 ;  /* 0x000000ffff057224 */ /* 0x000fce00078e000f */
.L_x_39:
[----:B------:R-:W-:Y:S05]  /*3f30*/  BSYNC.RECONVERGENT B0 ;  /* 0x0000000000007941 */ /* 0x000fea0003800200 */
.L_x_38:
[----:B------:R-:W0:Y:S01]  /*3f40*/  MUFU.RCP64H R15, R7 ;  /* 0x00000007000f7308 */ /* 0x000e220000001800 */
[----:B------:R-:W-:Y:S01]  /*3f50*/  IMAD.MOV.U32 R14, RZ, RZ, 0x1 ;  /* 0x00000001ff0e7424 */ /* 0x000fe200078e00ff */
[----:B------:R-:W-:Y:S05]  /*3f60*/  BSSY.RECONVERGENT B0, `(.L_x_40) ;  /* 0x0000016000007945 */ /* 0x000fea0003800200 */
[----:B0-----:R-:W-:-:S08]  /*3f70*/  DFMA R16, -R6, R14, 1 ;  /* 0x3ff000000610742b */ /* 0x001fd0000000010e */
[----:B------:R-:W-:-:S08]  /*3f80*/  DFMA R16, R16, R16, R16 ;  /* 0x000000101010722b */ /* 0x000fd00000000010 */
[----:B------:R-:W-:Y:S01]  /*3f90*/  DFMA R14, R14, R16, R14 ;  /* 0x000000100e0e722b */ /* 0x000fe2000000000e */
[----:B------:R-:W-:Y:S02]  /*3fa0*/  FADD R16, -R8, -R25 ;  /* 0x8000001908107221 */ /* 0x000fe40000000100 */
[----:B------:R-:W-:Y:S05]  /*3fb0*/  F2F.F32.F64 R25, R4 ;  /* 0x0000000400197310 */ /* 0x000fea0000301000 */
[----:B------:R-:W-:-:S03]  /*3fc0*/  DFMA R18, -R6, R14, 1 ;  /* 0x3ff000000612742b */ /* 0x000fc6000000010e */
[----:B------:R-:W0:Y:S05]  /*3fd0*/  F2F.F64.F32 R16, R16 ;  /* 0x0000001000107310 */ /* 0x000e2a0000201800 */
        /* <DEDUP_REMOVED lines=9> */
[----:B------:R-:W-:Y:S01]  /*4070*/  MOV R16, R6 ;  /* 0x0000000600107202 */ /* 0x000fe20000000f00 */
[----:B------:R-:W-:Y:S01]  /*4080*/  IMAD.MOV.U32 R19, RZ, RZ, R17 ;  /* 0x000000ffff137224 */ /* 0x000fe200078e0011 */
[----:B------:R-:W-:Y:S01]  /*4090*/  MOV R0, 0x40c0 ;  /* 0x000040c000007802 */ /* 0x000fe20000000f00 */
[----:B------:R-:W-:-:S07]  /*40a0*/  IMAD.MOV.U32 R17, RZ, RZ, R7 ;  /* 0x000000ffff117224 */ /* 0x000fce00078e0007 */
[----:B------:R-:W-:Y:S05]  /*40b0*/  CALL.REL.NOINC `($__internal_0_$__cuda_sm20_div_rn_f64_full) ;  /* 0x0000000000387944 */ /* 0x000fea0003c00000 */
.L_x_41:
[----:B------:R-:W-:Y:S05]  /*40c0*/  BSYNC.RECONVERGENT B0 ;  /* 0x0000000000007941 */ /* 0x000fea0003800200 */
.L_x_40:
[----:B------:R-:W0:Y:S01]  /*40d0*/  LDC.64 R4, c[0x0][0x390] ;  /* 0x0000e400ff047b82 */ /* 0x000e220000000a00 */
[----:B------:R-:W-:Y:S01]  /*40e0*/  FSETP.GEU.AND P0, PT, R25, RZ, PT ;  /* 0x000000ff1900720b */ /* 0x000fe20003f0e000 */
[----:B------:R-:W-:-:S12]  /*40f0*/  IMAD R9, R9, 0xc, RZ ;  /* 0x0000000c09097824 */ /* 0x000fd800078e02ff */
[----:B------:R-:W1:Y:S01]  /*4100*/  @!P0 F2F.F32.F64 R25, R14 ;  /* 0x0000000e00198310 */ /* 0x000e620000301000 */
[----:B0-----:R-:W-:-:S04]  /*4110*/  IMAD.WIDE.U32 R4, R10, 0xc, R4 ;  /* 0x0000000c0a047825 */ /* 0x001fc800078e0004 */
[----:B------:R-:W-:Y:S02]  /*4120*/  IMAD.IADD R5, R5, 0x1, R9 ;  /* 0x0000000105057824 */ /* 0x000fe400078e0209 */
[C---:B-1----:R-:W-:Y:S01]  /*4130*/  FFMA R11, R25.reuse, R11, R12 ;  /* 0x0000000b190b7223 */ /* 0x042fe2000000000c */
[C---:B------:R-:W-:Y:S01]  /*4140*/  FFMA R13, R25.reuse, R24, R13 ;  /* 0x00000018190d7223 */ /* 0x040fe2000000000d */
[----:B------:R-:W-:-:S03]  /*4150*/  FFMA R3, R25, R3, R2 ;  /* 0x0000000319037223 */ /* 0x000fc60000000002 */
[----:B------:R-:W-:Y:S04]  /*4160*/  STG.E desc[UR6][R4.64], R11 ;  /* 0x0000000b04007986 */ /* 0x000fe8000c101906 */
[----:B------:R-:W-:Y:S04]  /*4170*/  STG.E desc[UR6][R4.64+0x4], R13 ;  /* 0x0000040d04007986 */ /* 0x000fe8000c101906 */
[----:B------:R-:W-:Y:S01]  /*4180*/  STG.E desc[UR6][R4.64+0x8], R3 ;  /* 0x0000080304007986 */ /* 0x000fe2000c101906 */
[----:B------:R-:W-:Y:S05]  /*4190*/  EXIT ;  /* 0x000000000000794d */ /* 0x000fea0003800000 */
        .weak           $__internal_0_$__cuda_sm20_div_rn_f64_full
        .type           $__internal_0_$__cuda_sm20_div_rn_f64_full,@function
        .size           $__internal_0_$__cuda_sm20_div_rn_f64_full,($__internal_1_$__cuda_sm20_sqrt_rn_f32_slowpath - $__internal_0_$__cuda_sm20_div_rn_f64_full)
$__internal_0_$__cuda_sm20_div_rn_f64_full:
[C---:B------:R-:W-:Y:S01]  /*41a0*/  FSETP.GEU.AND P0, PT, |R17|.reuse, 1.469367938527859385e-39, PT ;  /* 0x001000001100780b */ /* 0x040fe20003f0e200 */
[----:B------:R-:W-:Y:S01]  /*41b0*/  IMAD.MOV.U32 R20, RZ, RZ, 0x1 ;  /* 0x00000001ff147424 */ /* 0x000fe200078e00ff */
[----:B------:R-:W-:Y:S01]  /*41c0*/  LOP3.LUT R14, R17, 0x800fffff, RZ, 0xc0, !PT ;  /* 0x800fffff110e7812 */ /* 0x000fe200078ec0ff */
[----:B------:R-:W-:Y:S01]  /*41d0*/  BSSY.RECONVERGENT B1, `(.L_x_42) ;  /* 0x0000054000017945 */ /* 0x000fe20003800200 */
[C---:B------:R-:W-:Y:S02]  /*41e0*/  FSETP.GEU.AND P2, PT, |R19|.reuse, 1.469367938527859385e-39, PT ;  /* 0x001000001300780b */ /* 0x040fe40003f4e200 */
[----:B------:R-:W-:Y:S01]  /*41f0*/  LOP3.LUT R15, R14, 0x3ff00000, RZ, 0xfc, !PT ;  /* 0x3ff000000e0f7812 */ /* 0x000fe200078efcff */
[----:B------:R-:W-:Y:S01]  /*4200*/  IMAD.MOV.U32 R14, RZ, RZ, R16 ;  /* 0x000000ffff0e7224 */ /* 0x000fe200078e0010 */
[----:B------:R-:W-:Y:S02]  /*4210*/  LOP3.LUT R4, R19, 0x7ff00000, RZ, 0xc0, !PT ;  /* 0x7ff0000013047812 */ /* 0x000fe400078ec0ff */
[----:B------:R-:W-:-:S03]  /*4220*/  LOP3.LUT R31, R17, 0x7ff00000, RZ, 0xc0, !PT ;  /* 0x7ff00000111f7812 */ /* 0x000fc600078ec0ff */
[----:B------:R-:W-:Y:S01]  /*4230*/  @!P0 DMUL R14, R16, 8.98846567431157953865e+307 ;  /* 0x7fe00000100e8828 */ /* 0x000fe20000000000 */
[C---:B------:R-:W-:Y:S01]  /*4240*/  ISETP.GE.U32.AND P1, PT, R4.reuse, R31, PT ;  /* 0x0000001f0400720c */ /* 0x040fe20003f26070 */
[----:B------:R-:W-:Y:S02]  /*4250*/  IMAD.MOV.U32 R30, RZ, RZ, R4 ;  /* 0x000000ffff1e7224 */ /* 0x000fe400078e0004 */
[----:B------:R-:W-:Y:S02]  /*4260*/  @!P2 LOP3.LUT R5, R17, 0x7ff00000, RZ, 0xc0, !PT ;  /* 0x7ff000001105a812 */ /* 0x000fe400078ec0ff */
[----:B------:R-:W0:Y:S02]  /*4270*/  MUFU.RCP64H R21, R15 ;  /* 0x0000000f00157308 */ /* 0x000e240000001800 */
[----:B------:R-:W-:Y:S02]  /*4280*/  @!P2 ISETP.GE.U32.AND P3, PT, R4, R5, PT ;  /* 0x000000050400a20c */ /* 0x000fe40003f66070 */
[----:B------:R-:W-:-:S02]  /*4290*/  MOV R5, 0x1ca00000 ;  /* 0x1ca0000000057802 */ /* 0x000fc40000000f00 */
[----:B------:R-:W-:Y:S02]  /*42a0*/  @!P0 LOP3.LUT R31, R15, 0x7ff00000, RZ, 0xc0, !PT ;  /* 0x7ff000000f1f8812 */ /* 0x000fe400078ec0ff */
[----:B------:R-:W-:-:S04]  /*42b0*/  @!P2 SEL R27, R5, 0x63400000, !P3 ;  /* 0x63400000051ba807 */ /* 0x000fc80005800000 */
[----:B------:R-:W-:-:S04]  /*42c0*/  @!P2 LOP3.LUT R28, R27, 0x80000000, R19, 0xf8, !PT ;  /* 0x800000001b1ca812 */ /* 0x000fc800078ef813 */
[----:B------:R-:W-:Y:S01]  /*42d0*/  @!P2 LOP3.LUT R29, R28, 0x100000, RZ, 0xfc, !PT ;  /* 0x001000001c1da812 */ /* 0x000fe200078efcff */
[----:B0-----:R-:W-:Y:S01]  /*42e0*/  DFMA R22, R20, -R14, 1 ;  /* 0x3ff000001416742b */ /* 0x001fe2000000080e */
[----:B------:R-:W-:-:S07]  /*42f0*/  @!P2 IMAD.MOV.U32 R28, RZ, RZ, RZ ;  /* 0x000000ffff1ca224 */ /* 0x000fce00078e00ff */
[----:B------:R-:W-:-:S08]  /*4300*/  DFMA R22, R22, R22, R22 ;  /* 0x000000161616722b */ /* 0x000fd00000000016 */
[----:B------:R-:W-:Y:S01]  /*4310*/  DFMA R22, R20, R22, R20 ;  /* 0x000000161416722b */ /* 0x000fe20000000014 */
[----:B------:R-:W-:Y:S01]  /*4320*/  SEL R21, R5, 0x63400000, !P1 ;  /* 0x6340000005157807 */ /* 0x000fe20004800000 */
[----:B------:R-:W-:-:S03]  /*4330*/  IMAD.MOV.U32 R20, RZ, RZ, R18 ;  /* 0x000000ffff147224 */ /* 0x000fc600078e0012 */
[----:B------:R-:W-:-:S03]  /*4340*/  LOP3.LUT R21, R21, 0x800fffff, R19, 0xf8, !PT ;  /* 0x800fffff15157812 */ /* 0x000fc600078ef813 */
[----:B------:R-:W-:-:S03]  /*4350*/  DFMA R26, R22, -R14, 1 ;  /* 0x3ff00000161a742b */ /* 0x000fc6000000080e */
[----:B------:R-:W-:-:S05]  /*4360*/  @!P2 DFMA R20, R20, 2, -R28 ;  /* 0x400000001414a82b */ /* 0x000fca000000081c */
[----:B------:R-:W-:-:S05]  /*4370*/  DFMA R26, R22, R26, R22 ;  /* 0x0000001a161a722b */ /* 0x000fca0000000016 */
[----:B------:R-:W-:-:S03]  /*4380*/  @!P2 LOP3.LUT R30, R21, 0x7ff00000, RZ, 0xc0, !PT ;  /* 0x7ff00000151ea812 */ /* 0x000fc600078ec0ff */
[----:B------:R-:W-:Y:S02]  /*4390*/  DMUL R22, R26, R20 ;  /* 0x000000141a167228 */ /* 0x000fe40000000000 */
[----:B------:R-:W-:-:S05]  /*43a0*/  VIADD R32, R30, 0xffffffff ;  /* 0xffffffff1e207836 */ /* 0x000fca0000000000 */
[----:B------:R-:W-:Y:S01]  /*43b0*/  ISETP.GT.U32.AND P0, PT, R32, 0x7feffffe, PT ;  /* 0x7feffffe2000780c */ /* 0x000fe20003f04070 */
[----:B------:R-:W-:Y:S01]  /*43c0*/  DFMA R28, R22, -R14, R20 ;  /* 0x8000000e161c722b */ /* 0x000fe20000000014 */
[----:B------:R-:W-:-:S04]  /*43d0*/  IADD3 R32, PT, PT, R31, -0x1, RZ ;  /* 0xffffffff1f207810 */ /* 0x000fc80007ffe0ff */
[----:B------:R-:W-:-:S03]  /*43e0*/  ISETP.GT.U32.OR P0, PT, R32, 0x7feffffe, P0 ;  /* 0x7feffffe2000780c */ /* 0x000fc60000704470 */
[----:B------:R-:W-:-:S10]  /*43f0*/  DFMA R28, R26, R28, R22 ;  /* 0x0000001c1a1c722b */ /* 0x000fd40000000016 */
[----:B------:R-:W-:Y:S05]  /*4400*/  @P0 BRA `(.L_x_43) ;  /* 0x00000000006c0947 */ /* 0x000fea0003800000 */
[----:B------:R-:W-:-:S04]  /*4410*/  LOP3.LUT R19, R17, 0x7ff00000, RZ, 0xc0, !PT ;  /* 0x7ff0000011137812 */ /* 0x000fc800078ec0ff */
[CC--:B------:R-:W-:Y:S02]  /*4420*/  VIADDMNMX R18, R4.reuse, -R19.reuse, 0xb9600000, !PT ;  /* 0xb960000004127446 */ /* 0x0c0fe40007800913 */
[----:B------:R-:W-:Y:S02]  /*4430*/  ISETP.GE.U32.AND P0, PT, R4, R19, PT ;  /* 0x000000130400720c */ /* 0x000fe40003f06070 */
[----:B------:R-:W-:Y:S02]  /*4440*/  VIMNMX R18, PT, PT, R18, 0x46a00000, PT ;  /* 0x46a0000012127848 */ /* 0x000fe40003fe0100 */
[----:B------:R-:W-:-:S05]  /*4450*/  SEL R5, R5, 0x63400000, !P0 ;  /* 0x6340000005057807 */ /* 0x000fca0004000000 */
[----:B------:R-:W-:Y:S02]  /*4460*/  IMAD.IADD R22, R18, 0x1, -R5 ;  /* 0x0000000112167824 */ /* 0x000fe400078e0a05 */
[----:B------:R-:W-:Y:S02]  /*4470*/  IMAD.MOV.U32 R18, RZ, RZ, RZ ;  /* 0x000000ffff127224 */ /* 0x000fe400078e00ff */
[----:B------:R-:W-:-:S06]  /*4480*/  VIADD R19, R22, 0x7fe00000 ;  /* 0x7fe0000016137836 */ /* 0x000fcc0000000000 */
[----:B------:R-:W-:-:S10]  /*4490*/  DMUL R4, R28, R18 ;  /* 0x000000121c047228 */ /* 0x000fd40000000000 */
[----:B------:R-:W-:-:S13]  /*44a0*/  FSETP.GTU.AND P0, PT, |R5|, 1.469367938527859385e-39, PT ;  /* 0x001000000500780b */ /* 0x000fda0003f0c200 */
[----:B------:R-:W-:Y:S05]  /*44b0*/  @P0 BRA `(.L_x_44) ;  /* 0x0000000000940947 */ /* 0x000fea0003800000 */
[----:B------:R-:W-:Y:S01]  /*44c0*/  DFMA R14, R28, -R14, R20 ;  /* 0x8000000e1c0e722b */ /* 0x000fe20000000014 */
[----:B------:R-:W-:-:S09]  /*44d0*/  IMAD.MOV.U32 R18, RZ, RZ, RZ ;  /* 0x000000ffff127224 */ /* 0x000fd200078e00ff */
[C---:B------:R-:W-:Y:S02]  /*44e0*/  FSETP.NEU.AND P0, PT, R15.reuse, RZ, PT ;  /* 0x000000ff0f00720b */ /* 0x040fe40003f0d000 */
[----:B------:R-:W-:-:S04]  /*44f0*/  LOP3.LUT R17, R15, 0x80000000, R17, 0x48, !PT ;  /* 0x800000000f117812 */ /* 0x000fc800078e4811 */
[----:B------:R-:W-:-:S07]  /*4500*/  LOP3.LUT R19, R17, R19, RZ, 0xfc, !PT ;  /* 0x0000001311137212 */ /* 0x000fce00078efcff */
[----:B------:R-:W-:Y:S05]  /*4510*/  @!P0 BRA `(.L_x_44) ;  /* 0x00000000007c8947 */ /* 0x000fea0003800000 */
[----:B------:R-:W-:Y:S01]  /*4520*/  IADD3 R15, PT, PT, -R22, RZ, RZ ;  /* 0x000000ff160f7210 */ /* 0x000fe20007ffe1ff */
[----:B------:R-:W-:Y:S01]  /*4530*/  IMAD.MOV.U32 R14, RZ, RZ, RZ ;  /* 0x000000ffff0e7224 */ /* 0x000fe200078e00ff */
[----:B------:R-:W-:-:S05]  /*4540*/  DMUL.RP R18, R28, R18 ;  /* 0x000000121c127228 */ /* 0x000fca0000008000 */
[----:B------:R-:W-:-:S05]  /*4550*/  DFMA R14, R4, -R14, R28 ;  /* 0x8000000e040e722b */ /* 0x000fca000000001c */
[----:B------:R-:W-:Y:S02]  /*4560*/  LOP3.LUT R17, R19, R17, RZ, 0x3c, !PT ;  /* 0x0000001113117212 */ /* 0x000fe400078e3cff */
[----:B------:R-:W-:-:S04]  /*4570*/  IADD3 R14, PT, PT, -R22, -0x43300000, RZ ;  /* 0xbcd00000160e7810 */ /* 0x000fc80007ffe1ff */
[----:B------:R-:W-:-:S04]  /*4580*/  FSETP.NEU.AND P0, PT, |R15|, R14, PT ;  /* 0x0000000e0f00720b */ /* 0x000fc80003f0d200 */
[----:B------:R-:W-:Y:S02]  /*4590*/  FSEL R4, R18, R4, !P0 ;  /* 0x0000000412047208 */ /* 0x000fe40004000000 */
[----:B------:R-:W-:Y:S01]  /*45a0*/  FSEL R5, R17, R5, !P0 ;  /* 0x0000000511057208 */ /* 0x000fe20004000000 */
[----:B------:R-:W-:Y:S06]  /*45b0*/  BRA `(.L_x_44) ;  /* 0x0000000000547947 */ /* 0x000fec0003800000 */
.L_x_43:
[----:B------:R-:W-:-:S14]  /*45c0*/  DSETP.NAN.AND P0, PT, R18, R18, PT ;  /* 0x000000121200722a */ /* 0x000fdc0003f08000 */
[----:B------:R-:W-:Y:S05]  /*45d0*/  @P0 BRA `(.L_x_45) ;  /* 0x0000000000440947 */ /* 0x000fea0003800000 */
[----:B------:R-:W-:-:S14]  /*45e0*/  DSETP.NAN.AND P0, PT, R16, R16, PT ;  /* 0x000000101000722a */ /* 0x000fdc0003f08000 */
[----:B------:R-:W-:Y:S05]  /*45f0*/  @P0 BRA `(.L_x_46) ;  /* 0x0000000000300947 */ /* 0x000fea0003800000 */
[----:B------:R-:W-:Y:S01]  /*4600*/  ISETP.NE.AND P0, PT, R30, R31, PT ;  /* 0x0000001f1e00720c */ /* 0x000fe20003f05270 */
[----:B------:R-:W-:Y:S02]  /*4610*/  IMAD.MOV.U32 R4, RZ, RZ, 0x0 ;  /* 0x00000000ff047424 */ /* 0x000fe400078e00ff */
[----:B------:R-:W-:-:S10]  /*4620*/  IMAD.MOV.U32 R5, RZ, RZ, -0x80000 ;  /* 0xfff80000ff057424 */ /* 0x000fd400078e00ff */
[----:B------:R-:W-:Y:S05]  /*4630*/  @!P0 BRA `(.L_x_44) ;  /* 0x0000000000348947 */ /* 0x000fea0003800000 */
[----:B------:R-:W-:Y:S02]  /*4640*/  ISETP.NE.AND P0, PT, R30, 0x7ff00000, PT ;  /* 0x7ff000001e00780c */ /* 0x000fe40003f05270 */
[----:B------:R-:W-:Y:S02]  /*4650*/  LOP3.LUT R5, R19, 0x80000000, R17, 0x48, !PT ;  /* 0x8000000013057812 */ /* 0x000fe400078e4811 */
[----:B------:R-:W-:-:S13]  /*4660*/  ISETP.EQ.OR P0, PT, R31, RZ, !P0 ;  /* 0x000000ff1f00720c */ /* 0x000fda0004702670 */
[----:B------:R-:W-:Y:S01]  /*4670*/  @P0 LOP3.LUT R14, R5, 0x7ff00000, RZ, 0xfc, !PT ;  /* 0x7ff00000050e0812 */ /* 0x000fe200078efcff */
[----:B------:R-:W-:Y:S01]  /*4680*/  @!P0 IMAD.MOV.U32 R4, RZ, RZ, RZ ;  /* 0x000000ffff048224 */ /* 0x000fe200078e00ff */
[----:B------:R-:W-:-:S03]  /*4690*/  @P0 MOV R4, RZ ;  /* 0x000000ff00040202 */ /* 0x000fc60000000f00 */
[----:B------:R-:W-:Y:S01]  /*46a0*/  @P0 IMAD.MOV.U32 R5, RZ, RZ, R14 ;  /* 0x000000ffff050224 */ /* 0x000fe200078e000e */
[----:B------:R-:W-:Y:S06]  /*46b0*/  BRA `(.L_x_44) ;  /* 0x0000000000147947 */ /* 0x000fec0003800000 */
.L_x_46:
[----:B------:R-:W-:Y:S01]  /*46c0*/  LOP3.LUT R5, R17, 0x80000, RZ, 0xfc, !PT ;  /* 0x0008000011057812 */ /* 0x000fe200078efcff */
[----:B------:R-:W-:Y:S01]  /*46d0*/  IMAD.MOV.U32 R4, RZ, RZ, R16 ;  /* 0x000000ffff047224 */ /* 0x000fe200078e0010 */
[----:B------:R-:W-:Y:S06]  /*46e0*/  BRA `(.L_x_44) ;  /* 0x0000000000087947 */ /* 0x000fec0003800000 */
.L_x_45:
[----:B------:R-:W-:Y:S01]  /*46f0*/  LOP3.LUT R5, R19, 0x80000, RZ, 0xfc, !PT ;  /* 0x0008000013057812 */ /* 0x000fe200078efcff */
[----:B------:R-:W-:-:S07]  /*4700*/  IMAD.MOV.U32 R4, RZ, RZ, R18 ;  /* 0x000000ffff047224 */ /* 0x000fce00078e0012 */
.L_x_44:
[----:B------:R-:W-:Y:S05]  /*4710*/  BSYNC.RECONVERGENT B1 ;  /* 0x0000000000017941 */ /* 0x000fea0003800200 */
.L_x_42:
[----:B------:R-:W-:Y:S01]  /*4720*/  IMAD.MOV.U32 R14, RZ, RZ, R4 ;  /* 0x000000ffff0e7224 */ /* 0x000fe200078e0004 */
[----:B------:R-:W-:Y:S01]  /*4730*/  MOV R15, R5 ;  /* 0x00000005000f7202 */ /* 0x000fe20000000f00 */
[----:B------:R-:W-:Y:S02]  /*4740*/  IMAD.MOV.U32 R4, RZ, RZ, R0 ;  /* 0x000000ffff047224 */ /* 0x000fe400078e0000 */
[----:B------:R-:W-:-:S04]  /*4750*/  IMAD.MOV.U32 R5, RZ, RZ, 0x0 ;  /* 0x00000000ff057424 */ /* 0x000fc800078e00ff */
[----:B------:R-:W-:Y:S05]  /*4760*/  RET.REL.NODEC R4 `(_Z13finalPositionjP17curandStateXORWOWP5Point8Boundary3RNGi) ;  /* 0xffffffb804247950 */ /* 0x000fea0003c3ffff */
        .weak           $__internal_1_$__cuda_sm20_sqrt_rn_f32_slowpath
        .type           $__internal_1_$__cuda_sm20_sqrt_rn_f32_slowpath,@function
        .size           $__internal_1_$__cuda_sm20_sqrt_rn_f32_slowpath,(.L_x_50 - $__internal_1_$__cuda_sm20_sqrt_rn_f32_slowpath)
$__internal_1_$__cuda_sm20_sqrt_rn_f32_slowpath:
[----:B------:R-:W-:-:S13]  /*4770*/  LOP3.LUT P0, RZ, R14, 0x7fffffff, RZ, 0xc0, !PT ;  /* 0x7fffffff0eff7812 */ /* 0x000fda000780c0ff */
[----:B------:R-:W-:Y:S01]  /*4780*/  @!P0 IMAD.MOV.U32 R15, RZ, RZ, R14 ;  /* 0x000000ffff0f8224 */ /* 0x000fe200078e000e */
[----:B------:R-:W-:Y:S06]  /*4790*/  @!P0 BRA `(.L_x_47) ;  /* 0x0000000000408947 */ /* 0x000fec0003800000 */
[----:B------:R-:W-:-:S13]  /*47a0*/  FSETP.GEU.FTZ.AND P0, PT, R14, RZ, PT ;  /* 0x000000ff0e00720b */ /* 0x000fda0003f1e000 */
[----:B------:R-:W-:Y:S01]  /*47b0*/  @!P0 IMAD.MOV.U32 R15, RZ, RZ, 0x7fffffff ;  /* 0x7fffffffff0f8424 */ /* 0x000fe200078e00ff */
[----:B------:R-:W-:Y:S06]  /*47c0*/  @!P0 BRA `(.L_x_47) ;  /* 0x0000000000348947 */ /* 0x000fec0003800000 */
[----:B------:R-:W-:-:S13]  /*47d0*/  FSETP.GTU.FTZ.AND P0, PT, |R14|, +INF , PT ;  /* 0x7f8000000e00780b */ /* 0x000fda0003f1c200 */
[----:B------:R-:W-:Y:S01]  /*47e0*/  @P0 FADD.FTZ R15, R14, 1 ;  /* 0x3f8000000e0f0421 */ /* 0x000fe20000010000 */
[----:B------:R-:W-:Y:S06]  /*47f0*/  @P0 BRA `(.L_x_47) ;  /* 0x0000000000280947 */ /* 0x000fec0003800000 */
[----:B------:R-:W-:-:S13]  /*4800*/  FSETP.NEU.FTZ.AND P0, PT, |R14|, +INF , PT ;  /* 0x7f8000000e00780b */ /* 0x000fda0003f1d200 */
[----:B------:R-:W-:-:S04]  /*4810*/  @P0 FFMA R18, R14, 1.84467440737095516160e+19, RZ ;  /* 0x5f8000000e120823 */ /* 0x000fc800000000ff */
[----:B------:R-:W0:Y:S02]  /*4820*/  @P0 MUFU.RSQ R15, R18 ;  /* 0x00000012000f0308 */ /* 0x000e240000001400 */
[----:B0-----:R-:W-:Y:S01]  /*4830*/  @P0 FMUL.FTZ R19, R18, R15 ;  /* 0x0000000f12130220 */ /* 0x001fe20000410000 */
[----:B------:R-:W-:Y:S01]  /*4840*/  @P0 FMUL.FTZ R21, R15, 0.5 ;  /* 0x3f0000000f150820 */ /* 0x000fe20000410000 */
[----:B------:R-:W-:Y:S02]  /*4850*/  @!P0 MOV R15, R14 ;  /* 0x0000000e000f8202 */ /* 0x000fe40000000f00 */
[----:B------:R-:W-:-:S04]  /*4860*/  @P0 FADD.FTZ R20, -R19, -RZ ;  /* 0x800000ff13140221 */ /* 0x000fc80000010100 */
[----:B------:R-:W-:-:S04]  /*4870*/  @P0 FFMA R20, R19, R20, R18 ;  /* 0x0000001413140223 */ /* 0x000fc80000000012 */
[----:B------:R-:W-:-:S04]  /*4880*/  @P0 FFMA R20, R20, R21, R19 ;  /* 0x0000001514140223 */ /* 0x000fc80000000013 */
[----:B------:R-:W-:-:S07]  /*4890*/  @P0 FMUL.FTZ R15, R20, 2.3283064365386962891e-10 ;  /* 0x2f800000140f0820 */ /* 0x000fce0000410000 */
.L_x_47:
[----:B------:R-:W-:Y:S02]  /*48a0*/  IMAD.MOV.U32 R25, RZ, RZ, R15 ;  /* 0x000000ffff197224 */ /* 0x000fe400078e000f */
[----:B------:R-:W-:Y:S02]  /*48b0*/  IMAD.MOV.U32 R14, RZ, RZ, R22 ;  /* 0x000000ffff0e7224 */ /* 0x000fe400078e0016 */
[----:B------:R-:W-:-:S04]  /*48c0*/  IMAD.MOV.U32 R15, RZ, RZ, 0x0 ;  /* 0x00000000ff0f7424 */ /* 0x000fc800078e00ff */
[----:B------:R-:W-:Y:S05]  /*48d0*/  RET.REL.NODEC R14 `(_Z13finalPositionjP17curandStateXORWOWP5Point8Boundary3RNGi) ;  /* 0xffffffb40ec87950 */ /* 0x000fea0003c3ffff */
.L_x_48:
[----:B------:R-:W-:-:S00]  /*48e0*/  BRA `(.L_x_48) ;  /* 0xfffffffc00fc7947 */ /* 0x000fc0000383ffff */
[----:B------:R-:W-:-:S00]  /*48f0*/  NOP ;  /* 0x0000000000007918 */ /* 0x000fc00000000000 */
        /* <DEDUP_REMOVED lines=8> */
.L_x_50:


//--------------------- .nv.global.init           --------------------------
	.section	.nv.global.init,"aw",@progbits
	.align	4
.nv.global.init:
	.type		__cudart_i2opi_f,@object
	.size		__cudart_i2opi_f,(mrg32k3aM1SubSeq - __cudart_i2opi_f)
__cudart_i2opi_f:
        /*0000*/ 	.byte	0x41, 0x90, 0x43, 0x3c, 0x99, 0x95, 0x62, 0xdb, 0xc0, 0xdd, 0x34, 0xf5, 0xd1, 0x57, 0x27, 0xfc
        /*0010*/ 	.byte	0x29, 0x15, 0x44, 0x4e, 0x6e, 0x83, 0xf9, 0xa2
	.type		mrg32k3aM1SubSeq,@object
	.size		mrg32k3aM1SubSeq,(mrg32k3aM2SubSeq - mrg32k3aM1SubSeq)
mrg32k3aM1SubSeq:
        /*0018*/ 	.byte	0x0b, 0xcc, 0xee, 0x04, 0x73, 0x29, 0x8b, 0x6f, 0xf6, 0x53, 0x03, 0xf6, 0x23, 0xf6, 0xea, 0xda
        /* <DEDUP_REMOVED lines=125> */
	.type		mrg32k3aM2SubSeq,@object
	.size		mrg32k3aM2SubSeq,(mrg32k3aM1 - mrg32k3aM2SubSeq)
mrg32k3aM2SubSeq:
        /* <DEDUP_REMOVED lines=126> */
	.type		mrg32k3aM1,@object
	.size		mrg32k3aM1,(mrg32k3aM1Seq - mrg32k3aM1)
mrg32k3aM1:
        /* <DEDUP_REMOVED lines=144> */
	.type		mrg32k3aM1Seq,@object
	.size		mrg32k3aM1Seq,(mrg32k3aM2 - mrg32k3aM1Seq)
mrg32k3aM1Seq:
        /* <DEDUP_REMOVED lines=144> */
	.type		mrg32k3aM2,@object
	.size		mrg32k3aM2,(mrg32k3aM2Seq - mrg32k3aM2)
mrg32k3aM2:
        /* <DEDUP_REMOVED lines=144> */
	.type		mrg32k3aM2Seq,@object
	.size		mrg32k3aM2Seq,(precalc_xorwow_matrix - mrg32k3aM2Seq)
mrg32k3aM2Seq:
        /* <DEDUP_REMOVED lines=144> */
	.type		precalc_xorwow_matrix,@object
	.size		precalc_xorwow_matrix,(precalc_xorwow_offset_matrix - precalc_xorwow_matrix)
precalc_xorwow_matrix:
        /* <DEDUP_REMOVED lines=6400> */
	.type		precalc_xorwow_offset_matrix,@object
	.size		precalc_xorwow_offset_matrix,(.L_1 - precalc_xorwow_offset_matrix)
precalc_xorwow_offset_matrix:
        /* <DEDUP_REMOVED lines=6400> */
.L_1:


//--------------------- .nv.shared.reserved.0     --------------------------
	.section	.nv.shared.reserved.0,"aw",@nobits
	.weak		__nv_reservedSMEM_offset_0_alias
	.size		__nv_reservedSMEM_offset_0_alias, 0, 64
	.other		__nv_reservedSMEM_offset_0_alias,@"STO_CUDA_RESERVED_SHARED STV_DEFAULT"
__nv_reservedSMEM_offset_0_alias:
	.zero		0
	.zero		64


//--------------------- .nv.constant0._Z13finalPositionjP17curandStateXORWOWP5Point8Boundary3RNGi --------------------------
	.section	.nv.constant0._Z13finalPositionjP17curandStateXORWOWP5Point8Boundary3RNGi,"a",@progbits
	.sectionflags	@""
	.align	4
.nv.constant0._Z13finalPositionjP17curandStateXORWOWP5Point8Boundary3RNGi:
	.zero		944


//--------------------- SYMBOLS --------------------------

	.type		.nv.reservedSmem.offset0,@object
	.size		.nv.reservedSmem.offset0,0x4
